	.target	sm_90a

	.elftype	@"ET_EXEC"


//--------------------- .note.nv.tkinfo           --------------------------
	.section	.note.nv.tkinfo,"",@"SHT_NOTE"
	.sectionflags	@"SHF_NOTE_NV_TKINFO"
	.tkinfo
        /*0018*/ 	.word	0x00000002
        /*0030*/ 	.string	""
        /*0030*/ 	.string	"ptxas"
        /*0030*/ 	.string	"Cuda compilation tools, release 13.0, V13.0.88"
        /*0030*/ 	.string	"Build cuda_13.0.r13.0/compiler.36424714_0"
        /*0030*/ 	.string	"-arch sm_90a -m 64 "



//--------------------- .note.nv.cuinfo           --------------------------
	.section	.note.nv.cuinfo,"",@"SHT_NOTE"
	.sectionflags	@"SHF_NOTE_NV_CUINFO"
        /*0018*/ 	.short	0x0002
        /*001a*/ 	.short	0x005a
        /*001c*/ 	.short	0x0082
	.zero		2


//--------------------- .nv.info                  --------------------------
	.section	.nv.info,"",@"SHT_CUDA_INFO"
	.align	4


	//----- nvinfo : EIATTR_REGCOUNT
	.align		4
        /*0000*/ 	.byte	0x04, 0x2f
        /*0002*/ 	.short	(.L_15 - .L_14)
	.align		4
.L_14:
        /*0004*/ 	.word	index@(_ZN7cutlass13device_kernelINS_4gemm6kernel13GemmUniversalIN4cute5tupleIJiiiiEEENS1_10collective13CollectiveMmaINS1_34MainloopSm90TmaGmmaWarpSpecializedILi5ENS5_IJNS4_1CILi2EEESB_NSA_ILi1EEEEEENS1_35KernelTmaWarpSpecializedCooperativeEEENS5_IJNSA_ILi128EEENSA_ILi256EEENSA_ILi32EEEEEENS_10tfloat32_tENS5_IJlSC_lEEESK_SL_NS4_8TiledMMAINS4_8MMA_AtomIJNS4_4SM904GMMA30MMA_64x256x8_F32TF32TF32_SS_TNILNSP_7ScaleInE1ELSR_1EEEEEENS4_6LayoutINS5_IJSB_SC_SC_EEENS5_IJSC_NSA_ILi0EEESW_EEEEENS5_IJNS4_10UnderscoreESZ_SZ_EEEEENS4_23SM90_TMA_LOAD_MULTICASTENS4_14ComposedLayoutINS4_7SwizzleILi3ELi4ELi3EEENS4_18smem_ptr_flag_bitsILi32EEENSU_INS5_IJNSA_ILi8EEESI_EEENS5_IJSI_SC_EEEEEEEvNS4_8identityES12_S1C_vS1D_EENS_8epilogue10collective6detail29Sm90TmaWarpSpecializedAdapterINS1G_15DefaultEpilogueISK_SL_SL_NS1F_6thread17LinearCombinationISK_Li1EffLNS1K_9ScaleType4KindE0ELNS_15FloatRoundStyleE2ESK_EENS1_15EpilogueDefaultEEEEEvvEEEEvNT_6ParamsE)
        /*0008*/ 	.word	0x000000a8


	//----- nvinfo : EIATTR_FRAME_SIZE
	.align		4
.L_15:
        /*000c*/ 	.byte	0x04, 0x11
        /*000e*/ 	.short	(.L_17 - .L_16)
	.align		4
.L_16:
        /*0010*/ 	.word	index@(_ZN7cutlass13device_kernelINS_4gemm6kernel13GemmUniversalIN4cute5tupleIJiiiiEEENS1_10collective13CollectiveMmaINS1_34MainloopSm90TmaGmmaWarpSpecializedILi5ENS5_IJNS4_1CILi2EEESB_NSA_ILi1EEEEEENS1_35KernelTmaWarpSpecializedCooperativeEEENS5_IJNSA_ILi128EEENSA_ILi256EEENSA_ILi32EEEEEENS_10tfloat32_tENS5_IJlSC_lEEESK_SL_NS4_8TiledMMAINS4_8MMA_AtomIJNS4_4SM904GMMA30MMA_64x256x8_F32TF32TF32_SS_TNILNSP_7ScaleInE1ELSR_1EEEEEENS4_6LayoutINS5_IJSB_SC_SC_EEENS5_IJSC_NSA_ILi0EEESW_EEEEENS5_IJNS4_10UnderscoreESZ_SZ_EEEEENS4_23SM90_TMA_LOAD_MULTICASTENS4_14ComposedLayoutINS4_7SwizzleILi3ELi4ELi3EEENS4_18smem_ptr_flag_bitsILi32EEENSU_INS5_IJNSA_ILi8EEESI_EEENS5_IJSI_SC_EEEEEEEvNS4_8identityES12_S1C_vS1D_EENS_8epilogue10collective6detail29Sm90TmaWarpSpecializedAdapterINS1G_15DefaultEpilogueISK_SL_SL_NS1F_6thread17LinearCombinationISK_Li1EffLNS1K_9ScaleType4KindE0ELNS_15FloatRoundStyleE2ESK_EENS1_15EpilogueDefaultEEEEEvvEEEEvNT_6ParamsE)
        /*0014*/ 	.word	0x00000000


	//----- nvinfo : EIATTR_MIN_STACK_SIZE
	.align		4
.L_17:
        /*0018*/ 	.byte	0x04, 0x12
        /*001a*/ 	.short	(.L_19 - .L_18)
	.align		4
.L_18:
        /*001c*/ 	.word	index@(_ZN7cutlass13device_kernelINS_4gemm6kernel13GemmUniversalIN4cute5tupleIJiiiiEEENS1_10collective13CollectiveMmaINS1_34MainloopSm90TmaGmmaWarpSpecializedILi5ENS5_IJNS4_1CILi2EEESB_NSA_ILi1EEEEEENS1_35KernelTmaWarpSpecializedCooperativeEEENS5_IJNSA_ILi128EEENSA_ILi256EEENSA_ILi32EEEEEENS_10tfloat32_tENS5_IJlSC_lEEESK_SL_NS4_8TiledMMAINS4_8MMA_AtomIJNS4_4SM904GMMA30MMA_64x256x8_F32TF32TF32_SS_TNILNSP_7ScaleInE1ELSR_1EEEEEENS4_6LayoutINS5_IJSB_SC_SC_EEENS5_IJSC_NSA_ILi0EEESW_EEEEENS5_IJNS4_10UnderscoreESZ_SZ_EEEEENS4_23SM90_TMA_LOAD_MULTICASTENS4_14ComposedLayoutINS4_7SwizzleILi3ELi4ELi3EEENS4_18smem_ptr_flag_bitsILi32EEENSU_INS5_IJNSA_ILi8EEESI_EEENS5_IJSI_SC_EEEEEEEvNS4_8identityES12_S1C_vS1D_EENS_8epilogue10collective6detail29Sm90TmaWarpSpecializedAdapterINS1G_15DefaultEpilogueISK_SL_SL_NS1F_6thread17LinearCombinationISK_Li1EffLNS1K_9ScaleType4KindE0ELNS_15FloatRoundStyleE2ESK_EENS1_15EpilogueDefaultEEEEEvvEEEEvNT_6ParamsE)
        /*0020*/ 	.word	0x00000000
.L_19:


//--------------------- .nv.compat                --------------------------
	.section	.nv.compat,"",@"SHT_CUDA_COMPAT_INFO"
	.align	4
        /*0000*/ 	.byte	0x02, 0x09, 0x01, 0x00, 0x02, 0x02, 0x04, 0x00, 0x02, 0x05, 0x05, 0x00, 0x03, 0x07, 0x01, 0x01
        /*0010*/ 	.byte	0x02, 0x03, 0x01, 0x00, 0x02, 0x06, 0x01, 0x00, 0x04, 0x0b, 0x08, 0x00, 0x00, 0x00, 0x00, 0x00
        /*0020*/ 	.byte	0x00, 0x00, 0x00, 0x00


//--------------------- .nv.info._ZN7cutlass13device_kernelINS_4gemm6kernel13GemmUniversalIN4cute5tupleIJiiiiEEENS1_10collective13CollectiveMmaINS1_34MainloopSm90TmaGmmaWarpSpecializedILi5ENS5_IJNS4_1CILi2EEESB_NSA_ILi1EEEEEENS1_35KernelTmaWarpSpecializedCooperativeEEENS5_IJNSA_ILi128EEENSA_ILi256EEENSA_ILi32EEEEEENS_10tfloat32_tENS5_IJlSC_lEEESK_SL_NS4_8TiledMMAINS4_8MMA_AtomIJNS4_4SM904GMMA30MMA_64x256x8_F32TF32TF32_SS_TNILNSP_7ScaleInE1ELSR_1EEEEEENS4_6LayoutINS5_IJSB_SC_SC_EEENS5_IJSC_NSA_ILi0EEESW_EEEEENS5_IJNS4_10UnderscoreESZ_SZ_EEEEENS4_23SM90_TMA_LOAD_MULTICASTENS4_14ComposedLayoutINS4_7SwizzleILi3ELi4ELi3EEENS4_18smem_ptr_flag_bitsILi32EEENSU_INS5_IJNSA_ILi8EEESI_EEENS5_IJSI_SC_EEEEEEEvNS4_8identityES12_S1C_vS1D_EENS_8epilogue10collective6detail29Sm90TmaWarpSpecializedAdapterINS1G_15DefaultEpilogueISK_SL_SL_NS1F_6thread17LinearCombinationISK_Li1EffLNS1K_9ScaleType4KindE0ELNS_15FloatRoundStyleE2ESK_EENS1_15EpilogueDefaultEEEEEvvEEEEvNT_6ParamsE --------------------------
	.section	.nv.info._ZN7cutlass13device_kernelINS_4gemm6kernel13GemmUniversalIN4cute5tupleIJiiiiEEENS1_10collective13CollectiveMmaINS1_34MainloopSm90TmaGmmaWarpSpecializedILi5ENS5_IJNS4_1CILi2EEESB_NSA_ILi1EEEEEENS1_35KernelTmaWarpSpecializedCooperativeEEENS5_IJNSA_ILi128EEENSA_ILi256EEENSA_ILi32EEEEEENS_10tfloat32_tENS5_IJlSC_lEEESK_SL_NS4_8TiledMMAINS4_8MMA_AtomIJNS4_4SM904GMMA30MMA_64x256x8_F32TF32TF32_SS_TNILNSP_7ScaleInE1ELSR_1EEEEEENS4_6LayoutINS5_IJSB_SC_SC_EEENS5_IJSC_NSA_ILi0EEESW_EEEEENS5_IJNS4_10UnderscoreESZ_SZ_EEEEENS4_23SM90_TMA_LOAD_MULTICASTENS4_14ComposedLayoutINS4_7SwizzleILi3ELi4ELi3EEENS4_18smem_ptr_flag_bitsILi32EEENSU_INS5_IJNSA_ILi8EEESI_EEENS5_IJSI_SC_EEEEEEEvNS4_8identityES12_S1C_vS1D_EENS_8epilogue10collective6detail29Sm90TmaWarpSpecializedAdapterINS1G_15DefaultEpilogueISK_SL_SL_NS1F_6thread17LinearCombinationISK_Li1EffLNS1K_9ScaleType4KindE0ELNS_15FloatRoundStyleE2ESK_EENS1_15EpilogueDefaultEEEEEvvEEEEvNT_6ParamsE,"",@"SHT_CUDA_INFO"
	.sectionflags	@""
	.align	4


	//----- nvinfo : EIATTR_CUDA_API_VERSION
	.align		4
        /*0000*/ 	.byte	0x04, 0x37
        /*0002*/ 	.short	(.L_21 - .L_20)
.L_20:
        /*0004*/ 	.word	0x00000082


	//----- nvinfo : EIATTR_KPARAM_INFO
	.align		4
.L_21:
        /*0008*/ 	.byte	0x04, 0x17
        /*000a*/ 	.short	(.L_23 - .L_22)
.L_22:
        /*000c*/ 	.word	0x00000000
        /*0010*/ 	.short	0x0000
        /*0012*/ 	.short	0x0070
        /*0014*/ 	.byte	0x00, 0xf0, 0x01, 0x10


	//----- nvinfo : EIATTR_SPARSE_MMA_MASK
	.align		4
.L_23:
        /*0018*/ 	.byte	0x03, 0x50
        /*001a*/ 	.short	0x0000


	//----- nvinfo : EIATTR_MAXREG_COUNT
	.align		4
        /*001c*/ 	.byte	0x03, 0x1b
        /*001e*/ 	.short	0x00a8


	//----- nvinfo : EIATTR_NUM_BARRIERS
	.align		4
        /*0020*/ 	.byte	0x02, 0x4c
        /*0022*/ 	.byte	0x01
	.zero		1


	//----- nvinfo : EIATTR_EXTERNS
	.align		4
        /*0024*/ 	.byte	0x04, 0x0f
        /*0026*/ 	.short	(.L_25 - .L_24)


	//   ....[0]....
	.align		4
.L_24:
        /*0028*/ 	.word	index@(__assertfail)


	//----- nvinfo : EIATTR_MERCURY_ISA_VERSION
	.align		4
.L_25:
        /*002c*/ 	.byte	0x03, 0x5f
        /*002e*/ 	.short	0x0101


	//----- nvinfo : EIATTR_INT_WARP_WIDE_INSTR_OFFSETS
	.align		4
        /*0030*/ 	.byte	0x04, 0x31
        /*0032*/ 	.short	(.L_27 - .L_26)


	//   ....[0]....
.L_26:
        /*0034*/ 	.word	0x000004a0


	//   ....[1]....
        /*0038*/ 	.word	0x000004d0


	//   ....[2]....
        /*003c*/ 	.word	0x00000690


	//----- nvinfo : EIATTR_COOP_GROUP_MASK_REGIDS
	.align		4
.L_27:
        /*0040*/ 	.byte	0x04, 0x29
        /*0042*/ 	.short	(.L_29 - .L_28)


	//   ....[0]....
.L_28:
        /*0044*/ 	.word	0xffffffff


	//   ....[1]....
        /*0048*/ 	.word	0xffffffff


	//   ....[2]....
        /*004c*/ 	.word	0xffffffff


	//   ....[3]....
        /*0050*/ 	.word	0xffffffff


	//   ....[4]....
        /*0054*/ 	.word	0xffffffff


	//   ....[5]....
        /*0058*/ 	.word	0xffffffff


	//----- nvinfo : EIATTR_COOP_GROUP_INSTR_OFFSETS
	.align		4
.L_29:
        /*005c*/ 	.byte	0x04, 0x28
        /*005e*/ 	.short	(.L_31 - .L_30)


	//   ....[0]....
.L_30:
        /*0060*/ 	.word	0x00000060


	//   ....[1]....
        /*0064*/ 	.word	0x00000070


	//   ....[2]....
        /*0068*/ 	.word	0x00000130


	//   ....[3]....
        /*006c*/ 	.word	0x000002f0


	//   ....[4]....
        /*0070*/ 	.word	0x00000810


	//   ....[5]....
        /*0074*/ 	.word	0x00001260


	//----- nvinfo : EIATTR_REG_RECONFIG
	.align		4
.L_31:
        /*0078*/ 	.byte	0x01, 0x54
	.zero		2


	//----- nvinfo : EIATTR_SYSCALL_OFFSETS
	.align		4
        /*007c*/ 	.byte	0x04, 0x46
        /*007e*/ 	.short	(.L_33 - .L_32)


	//   ....[0]....
.L_32:
        /*0080*/ 	.word	0x00001420


	//----- nvinfo : EIATTR_MBARRIER_INSTR_OFFSETS
	.align		4
.L_33:
        /*0084*/ 	.byte	0x04, 0x39
        /*0086*/ 	.short	(.L_35 - .L_34)


	//   ....[0]....
.L_34:
        /*0088*/ 	.word	0x00000230
        /*008c*/ 	.word	0x000000ff
        /*0090*/ 	.word	0x00000000
        /*0094*/ 	.short	0x0100
        /*0096*/ 	.byte	0x08
	.zero		1


	//   ....[1]....
        /*0098*/ 	.word	0x00000240
        /*009c*/ 	.word	0x000000ff
        /*00a0*/ 	.word	0x00000028
        /*00a4*/ 	.short	0x0100
        /*00a6*/ 	.byte	0x08
	.zero		1


	//   ....[2]....
        /*00a8*/ 	.word	0x00000250
        /*00ac*/ 	.word	0x000000ff
        /*00b0*/ 	.word	0x00000008
        /*00b4*/ 	.short	0x0100
        /*00b6*/ 	.byte	0x08
	.zero		1


	//   ....[3]....
        /*00b8*/ 	.word	0x00000260
        /*00bc*/ 	.word	0x000000ff
        /*00c0*/ 	.word	0x00000030
        /*00c4*/ 	.short	0x0100
        /*00c6*/ 	.byte	0x08
	.zero		1


	//   ....[4]....
        /*00c8*/ 	.word	0x00000270
        /*00cc*/ 	.word	0x000000ff
        /*00d0*/ 	.word	0x00000010
        /*00d4*/ 	.short	0x0100
        /*00d6*/ 	.byte	0x08
	.zero		1


	//   ....[5]....
        /*00d8*/ 	.word	0x00000280
        /*00dc*/ 	.word	0x000000ff
        /*00e0*/ 	.word	0x00000038
        /*00e4*/ 	.short	0x0100
        /*00e6*/ 	.byte	0x08
	.zero		1


	//   ....[6]....
        /*00e8*/ 	.word	0x00000290
        /*00ec*/ 	.word	0x000000ff
        /*00f0*/ 	.word	0x00000018
        /*00f4*/ 	.short	0x0100
        /*00f6*/ 	.byte	0x08
	.zero		1


	//   ....[7]....
        /*00f8*/ 	.word	0x000002a0
        /*00fc*/ 	.word	0x000000ff
        /*0100*/ 	.word	0x00000040
        /*0104*/ 	.short	0x0100
        /*0106*/ 	.byte	0x08
	.zero		1


	//   ....[8]....
        /*0108*/ 	.word	0x000002b0
        /*010c*/ 	.word	0x000000ff
        /*0110*/ 	.word	0x00000020
        /*0114*/ 	.short	0x0100
        /*0116*/ 	.byte	0x08
	.zero		1


	//   ....[9]....
        /*0118*/ 	.word	0x000002c0
        /*011c*/ 	.word	0x000000ff
        /*0120*/ 	.word	0x00000048
        /*0124*/ 	.short	0x0100
        /*0126*/ 	.byte	0x08
	.zero		1


	//   ....[10]....
        /*0128*/ 	.word	0x00000710
        /*012c*/ 	.word	0x000000ff
        /*0130*/ 	.word	0x00000060
        /*0134*/ 	.short	0x0100
        /*0136*/ 	.byte	0x06
	.zero		1


	//   ....[11]....
        /*0138*/ 	.word	0x000007a0
        /*013c*/ 	.word	0x000000ff
        /*0140*/ 	.word	0x00000068
        /*0144*/ 	.short	0x0100
        /*0146*/ 	.byte	0x06
	.zero		1


	//   ....[12]....
        /*0148*/ 	.word	0x000014e0
        /*014c*/ 	.word	0x00000003
        /*0150*/ 	.word	0x00000000
        /*0154*/ 	.short	0x010a
        /*0156*/ 	.byte	0x3f
	.zero		1


	//   ....[13]....
        /*0158*/ 	.word	0x00001520
        /*015c*/ 	.word	0x00000003
        /*0160*/ 	.word	0x00000000
        /*0164*/ 	.short	0x010a
        /*0166*/ 	.byte	0x3f
	.zero		1


	//   ....[14]....
        /*0168*/ 	.word	0x00001920
        /*016c*/ 	.word	0x00000005
        /*0170*/ 	.word	0x00000000
        /*0174*/ 	.short	0x010a
        /*0176*/ 	.byte	0x3f
	.zero		1


	//   ....[15]....
        /*0178*/ 	.word	0x00001960
        /*017c*/ 	.word	0x00000005
        /*0180*/ 	.word	0x00000000
        /*0184*/ 	.short	0x010a
        /*0186*/ 	.byte	0x3f
	.zero		1


	//   ....[16]....
        /*0188*/ 	.word	0x00001bf0
        /*018c*/ 	.word	0x00000005
        /*0190*/ 	.word	0x00000000
        /*0194*/ 	.short	0x0101
        /*0196*/ 	.byte	0x3f
	.zero		1


	//   ....[17]....
        /*0198*/ 	.word	0x00001e10
        /*019c*/ 	.word	0x00000003
        /*01a0*/ 	.word	0x00000000
        /*01a4*/ 	.short	0x0101
        /*01a6*/ 	.byte	0x3f
	.zero		1


	//   ....[18]....
        /*01a8*/ 	.word	0x0000acc0
        /*01ac*/ 	.word	0x0000000e
        /*01b0*/ 	.word	0x00000028
        /*01b4*/ 	.short	0x010a
        /*01b6*/ 	.byte	0x3f
	.zero		1


	//   ....[19]....
        /*01b8*/ 	.word	0x0000b070
        /*01bc*/ 	.word	0x00000006
        /*01c0*/ 	.word	0x00000068
        /*01c4*/ 	.short	0x0101
        /*01c6*/ 	.byte	0x3f
	.zero		1


	//   ....[20]....
        /*01c8*/ 	.word	0x0000b7a0
        /*01cc*/ 	.word	0x00000007
        /*01d0*/ 	.word	0x00000000
        /*01d4*/ 	.short	0x010a
        /*01d6*/ 	.byte	0x3f
	.zero		1


	//   ....[21]....
        /*01d8*/ 	.word	0x0000b820
        /*01dc*/ 	.word	0x00000009
        /*01e0*/ 	.word	0x00000000
        /*01e4*/ 	.short	0x010a
        /*01e6*/ 	.byte	0x3f
	.zero		1


	//   ....[22]....
        /*01e8*/ 	.word	0x0000b8b0
        /*01ec*/ 	.word	0x00000006
        /*01f0*/ 	.word	0x00000000
        /*01f4*/ 	.short	0x010a
        /*01f6*/ 	.byte	0x3f
	.zero		1


	//   ....[23]....
        /*01f8*/ 	.word	0x0000b940
        /*01fc*/ 	.word	0x00000009
        /*0200*/ 	.word	0x00000000
        /*0204*/ 	.short	0x010a
        /*0206*/ 	.byte	0x3f
	.zero		1


	//   ....[24]....
        /*0208*/ 	.word	0x0000b9d0
        /*020c*/ 	.word	0x00000003
        /*0210*/ 	.word	0x00000000
        /*0214*/ 	.short	0x010a
        /*0216*/ 	.byte	0x3f
	.zero		1


	//   ....[25]....
        /*0218*/ 	.word	0x0000ba30
        /*021c*/ 	.word	0x00000003
        /*0220*/ 	.word	0x00000000
        /*0224*/ 	.short	0x010a
        /*0226*/ 	.byte	0x3f
	.zero		1


	//   ....[26]....
        /*0228*/ 	.word	0x0000ba80
        /*022c*/ 	.word	0x00000005
        /*0230*/ 	.word	0x00000000
        /*0234*/ 	.short	0x010a
        /*0236*/ 	.byte	0x3f
	.zero		1


	//   ....[27]....
        /*0238*/ 	.word	0x0000bb50
        /*023c*/ 	.word	0x0000000e
        /*0240*/ 	.word	0x00000028
        /*0244*/ 	.short	0x010a
        /*0246*/ 	.byte	0x3f
	.zero		1


	//   ....[28]....
        /*0248*/ 	.word	0x0000bc20
        /*024c*/ 	.word	0x00000007
        /*0250*/ 	.word	0x00000000
        /*0254*/ 	.short	0x010a
        /*0256*/ 	.byte	0x3f
	.zero		1


	//   ....[29]....
        /*0258*/ 	.word	0x0000bc70
        /*025c*/ 	.word	0x00000009
        /*0260*/ 	.word	0x00000000
        /*0264*/ 	.short	0x010a
        /*0266*/ 	.byte	0x3f
	.zero		1


	//   ....[30]....
        /*0268*/ 	.word	0x0000bcc0
        /*026c*/ 	.word	0x00000006
        /*0270*/ 	.word	0x00000000
        /*0274*/ 	.short	0x010a
        /*0276*/ 	.byte	0x3f
	.zero		1


	//   ....[31]....
        /*0278*/ 	.word	0x0000bd10
        /*027c*/ 	.word	0x00000009
        /*0280*/ 	.word	0x00000000
        /*0284*/ 	.short	0x010a
        /*0286*/ 	.byte	0x3f
	.zero		1


	//----- nvinfo : EIATTR_NUM_MBARRIERS
	.align		4
.L_35:
        /*0288*/ 	.byte	0x03, 0x38
        /*028a*/ 	.short	0x000c


	//----- nvinfo : EIATTR_EXIT_INSTR_OFFSETS
	.align		4
        /*028c*/ 	.byte	0x04, 0x1c
        /*028e*/ 	.short	(.L_37 - .L_36)


	//   ....[0]....
.L_36:
        /*0290*/ 	.word	0x00000970


	//   ....[1]....
        /*0294*/ 	.word	0x00001190


	//   ....[2]....
        /*0298*/ 	.word	0x0000a300


	//   ....[3]....
        /*029c*/ 	.word	0x0000a860


	//   ....[4]....
        /*02a0*/ 	.word	0x0000ba20


	//----- nvinfo : EIATTR_MAX_THREADS
	.align		4
.L_37:
        /*02a4*/ 	.byte	0x04, 0x05
        /*02a6*/ 	.short	(.L_39 - .L_38)
.L_38:
        /*02a8*/ 	.word	0x00000180
        /*02ac*/ 	.word	0x00000001
        /*02b0*/ 	.word	0x00000001


	//----- nvinfo : EIATTR_CRS_STACK_SIZE
	.align		4
.L_39:
        /*02b4*/ 	.byte	0x04, 0x1e
        /*02b6*/ 	.short	(.L_41 - .L_40)
.L_40:
        /*02b8*/ 	.word	0x00000000


	//----- nvinfo : EIATTR_CBANK_PARAM_SIZE
	.align		4
.L_41:
        /*02bc*/ 	.byte	0x03, 0x19
        /*02be*/ 	.short	0x0470


	//----- nvinfo : EIATTR_PARAM_CBANK
	.align		4
        /*02c0*/ 	.byte	0x04, 0x0a
        /*02c2*/ 	.short	(.L_43 - .L_42)
	.align		4
.L_42:
        /*02c4*/ 	.word	index@(.nv.constant0._ZN7cutlass13device_kernelINS_4gemm6kernel13GemmUniversalIN4cute5tupleIJiiiiEEENS1_10collective13CollectiveMmaINS1_34MainloopSm90TmaGmmaWarpSpecializedILi5ENS5_IJNS4_1CILi2EEESB_NSA_ILi1EEEEEENS1_35KernelTmaWarpSpecializedCooperativeEEENS5_IJNSA_ILi128EEENSA_ILi256EEENSA_ILi32EEEEEENS_10tfloat32_tENS5_IJlSC_lEEESK_SL_NS4_8TiledMMAINS4_8MMA_AtomIJNS4_4SM904GMMA30MMA_64x256x8_F32TF32TF32_SS_TNILNSP_7ScaleInE1ELSR_1EEEEEENS4_6LayoutINS5_IJSB_SC_SC_EEENS5_IJSC_NSA_ILi0EEESW_EEEEENS5_IJNS4_10UnderscoreESZ_SZ_EEEEENS4_23SM90_TMA_LOAD_MULTICASTENS4_14ComposedLayoutINS4_7SwizzleILi3ELi4ELi3EEENS4_18smem_ptr_flag_bitsILi32EEENSU_INS5_IJNSA_ILi8EEESI_EEENS5_IJSI_SC_EEEEEEEvNS4_8identityES12_S1C_vS1D_EENS_8epilogue10collective6detail29Sm90TmaWarpSpecializedAdapterINS1G_15DefaultEpilogueISK_SL_SL_NS1F_6thread17LinearCombinationISK_Li1EffLNS1K_9ScaleType4KindE0ELNS_15FloatRoundStyleE2ESK_EENS1_15EpilogueDefaultEEEEEvvEEEEvNT_6ParamsE)
        /*02c8*/ 	.short	0x0210
        /*02ca*/ 	.short	0x0470


	//----- nvinfo : EIATTR_SW_WAR
	.align		4
.L_43:
        /*02cc*/ 	.byte	0x04, 0x36
        /*02ce*/ 	.short	(.L_45 - .L_44)
.L_44:
        /*02d0*/ 	.word	0x00000008
.L_45:


//--------------------- .nv.callgraph             --------------------------
	.section	.nv.callgraph,"",@"SHT_CUDA_CALLGRAPH"
	.align	4
	.sectionentsize	8
	.align		4
        /*0000*/ 	.word	0x00000000
	.align		4
        /*0004*/ 	.word	0xffffffff
	.align		4
        /*0008*/ 	.word	index@(_ZN7cutlass13device_kernelINS_4gemm6kernel13GemmUniversalIN4cute5tupleIJiiiiEEENS1_10collective13CollectiveMmaINS1_34MainloopSm90TmaGmmaWarpSpecializedILi5ENS5_IJNS4_1CILi2EEESB_NSA_ILi1EEEEEENS1_35KernelTmaWarpSpecializedCooperativeEEENS5_IJNSA_ILi128EEENSA_ILi256EEENSA_ILi32EEEEEENS_10tfloat32_tENS5_IJlSC_lEEESK_SL_NS4_8TiledMMAINS4_8MMA_AtomIJNS4_4SM904GMMA30MMA_64x256x8_F32TF32TF32_SS_TNILNSP_7ScaleInE1ELSR_1EEEEEENS4_6LayoutINS5_IJSB_SC_SC_EEENS5_IJSC_NSA_ILi0EEESW_EEEEENS5_IJNS4_10UnderscoreESZ_SZ_EEEEENS4_23SM90_TMA_LOAD_MULTICASTENS4_14ComposedLayoutINS4_7SwizzleILi3ELi4ELi3EEENS4_18smem_ptr_flag_bitsILi32EEENSU_INS5_IJNSA_ILi8EEESI_EEENS5_IJSI_SC_EEEEEEEvNS4_8identityES12_S1C_vS1D_EENS_8epilogue10collective6detail29Sm90TmaWarpSpecializedAdapterINS1G_15DefaultEpilogueISK_SL_SL_NS1F_6thread17LinearCombinationISK_Li1EffLNS1K_9ScaleType4KindE0ELNS_15FloatRoundStyleE2ESK_EENS1_15EpilogueDefaultEEEEEvvEEEEvNT_6ParamsE)
	.align		4
        /*000c*/ 	.word	index@(__assertfail)
	.align		4
        /*0010*/ 	.word	0x00000000
	.align		4
        /*0014*/ 	.word	0xfffffffe
	.align		4
        /*0018*/ 	.word	0x00000000
	.align		4
        /*001c*/ 	.word	0xfffffffd
	.align		4
        /*0020*/ 	.word	0x00000000
	.align		4
        /*0024*/ 	.word	0xfffffffc


//--------------------- .nv.constant4             --------------------------
	.section	.nv.constant4,"a",@progbits
	.align	8
	.align		8
.nv.constant4:
        /*0000*/ 	.dword	__assertfail
	.align		8
        /*0008*/ 	.dword	__unnamed_1
	.align		8
        /*0010*/ 	.dword	_ZN39_INTERNAL_8d443438_4_k_cu_8ce5f18c_69734cuda3std3__45__cpo5beginE
	.align		8
        /*0018*/ 	.dword	_ZN39_INTERNAL_8d443438_4_k_cu_8ce5f18c_69734cuda3std3__45__cpo3endE
	.align		8
        /*0020*/ 	.dword	_ZN39_INTERNAL_8d443438_4_k_cu_8ce5f18c_69734cuda3std3__45__cpo6cbeginE
	.align		8
        /*0028*/ 	.dword	_ZN39_INTERNAL_8d443438_4_k_cu_8ce5f18c_69734cuda3std3__45__cpo4cendE
	.align		8
        /*0030*/ 	.dword	_ZN39_INTERNAL_8d443438_4_k_cu_8ce5f18c_69734cuda3std3__441_GLOBAL__N__8d443438_4_k_cu_8ce5f18c_69736ignoreE
	.align		8
        /*0038*/ 	.dword	_ZN39_INTERNAL_8d443438_4_k_cu_8ce5f18c_69734cuda3std3__419piecewise_constructE
	.align		8
        /*0040*/ 	.dword	_ZN39_INTERNAL_8d443438_4_k_cu_8ce5f18c_69734cuda3std3__48in_placeE
	.align		8
        /*0048*/ 	.dword	_ZN39_INTERNAL_8d443438_4_k_cu_8ce5f18c_69734cuda3std6ranges3__45__cpo4swapE
	.align		8
        /*0050*/ 	.dword	_ZN39_INTERNAL_8d443438_4_k_cu_8ce5f18c_69734cuda3std6ranges3__45__cpo9iter_moveE
	.align		8
        /*0058*/ 	.dword	_ZN39_INTERNAL_8d443438_4_k_cu_8ce5f18c_69734cute7productE
	.align		8
        /*0060*/ 	.dword	_ZN39_INTERNAL_8d443438_4_k_cu_8ce5f18c_69734cute1_E
	.align		8
        /*0068*/ 	.dword	$str$22
	.align		8
        /*0070*/ 	.dword	$str$23


//--------------------- .text._ZN7cutlass13device_kernelINS_4gemm6kernel13GemmUniversalIN4cute5tupleIJiiiiEEENS1_10collective13CollectiveMmaINS1_34MainloopSm90TmaGmmaWarpSpecializedILi5ENS5_IJNS4_1CILi2EEESB_NSA_ILi1EEEEEENS1_35KernelTmaWarpSpecializedCooperativeEEENS5_IJNSA_ILi128EEENSA_ILi256EEENSA_ILi32EEEEEENS_10tfloat32_tENS5_IJlSC_lEEESK_SL_NS4_8TiledMMAINS4_8MMA_AtomIJNS4_4SM904GMMA30MMA_64x256x8_F32TF32TF32_SS_TNILNSP_7ScaleInE1ELSR_1EEEEEENS4_6LayoutINS5_IJSB_SC_SC_EEENS5_IJSC_NSA_ILi0EEESW_EEEEENS5_IJNS4_10UnderscoreESZ_SZ_EEEEENS4_23SM90_TMA_LOAD_MULTICASTENS4_14ComposedLayoutINS4_7SwizzleILi3ELi4ELi3EEENS4_18smem_ptr_flag_bitsILi32EEENSU_INS5_IJNSA_ILi8EEESI_EEENS5_IJSI_SC_EEEEEEEvNS4_8identityES12_S1C_vS1D_EENS_8epilogue10collective6detail29Sm90TmaWarpSpecializedAdapterINS1G_15DefaultEpilogueISK_SL_SL_NS1F_6thread17LinearCombinationISK_Li1EffLNS1K_9ScaleType4KindE0ELNS_15FloatRoundStyleE2ESK_EENS1_15EpilogueDefaultEEEEEvvEEEEvNT_6ParamsE --------------------------
	.section	.text._ZN7cutlass13device_kernelINS_4gemm6kernel13GemmUniversalIN4cute5tupleIJiiiiEEENS1_10collective13CollectiveMmaINS1_34MainloopSm90TmaGmmaWarpSpecializedILi5ENS5_IJNS4_1CILi2EEESB_NSA_ILi1EEEEEENS1_35KernelTmaWarpSpecializedCooperativeEEENS5_IJNSA_ILi128EEENSA_ILi256EEENSA_ILi32EEEEEENS_10tfloat32_tENS5_IJlSC_lEEESK_SL_NS4_8TiledMMAINS4_8MMA_AtomIJNS4_4SM904GMMA30MMA_64x256x8_F32TF32TF32_SS_TNILNSP_7ScaleInE1ELSR_1EEEEEENS4_6LayoutINS5_IJSB_SC_SC_EEENS5_IJSC_NSA_ILi0EEESW_EEEEENS5_IJNS4_10UnderscoreESZ_SZ_EEEEENS4_23SM90_TMA_LOAD_MULTICASTENS4_14ComposedLayoutINS4_7SwizzleILi3ELi4ELi3EEENS4_18smem_ptr_flag_bitsILi32EEENSU_INS5_IJNSA_ILi8EEESI_EEENS5_IJSI_SC_EEEEEEEvNS4_8identityES12_S1C_vS1D_EENS_8epilogue10collective6detail29Sm90TmaWarpSpecializedAdapterINS1G_15DefaultEpilogueISK_SL_SL_NS1F_6thread17LinearCombinationISK_Li1EffLNS1K_9ScaleType4KindE0ELNS_15FloatRoundStyleE2ESK_EENS1_15EpilogueDefaultEEEEEvvEEEEvNT_6ParamsE,"ax",@progbits
	.align	128
.text._ZN7cutlass13device_kernelINS_4gemm6kernel13GemmUniversalIN4cute5tupleIJiiiiEEENS1_10collective13CollectiveMmaINS1_34MainloopSm90TmaGmmaWarpSpecializedILi5ENS5_IJNS4_1CILi2EEESB_NSA_ILi1EEEEEENS1_35KernelTmaWarpSpecializedCooperativeEEENS5_IJNSA_ILi128EEENSA_ILi256EEENSA_ILi32EEEEEENS_10tfloat32_tENS5_IJlSC_lEEESK_SL_NS4_8TiledMMAINS4_8MMA_AtomIJNS4_4SM904GMMA30MMA_64x256x8_F32TF32TF32_SS_TNILNSP_7ScaleInE1ELSR_1EEEEEENS4_6LayoutINS5_IJSB_SC_SC_EEENS5_IJSC_NSA_ILi0EEESW_EEEEENS5_IJNS4_10UnderscoreESZ_SZ_EEEEENS4_23SM90_TMA_LOAD_MULTICASTENS4_14ComposedLayoutINS4_7SwizzleILi3ELi4ELi3EEENS4_18smem_ptr_flag_bitsILi32EEENSU_INS5_IJNSA_ILi8EEESI_EEENS5_IJSI_SC_EEEEEEEvNS4_8identityES12_S1C_vS1D_EENS_8epilogue10collective6detail29Sm90TmaWarpSpecializedAdapterINS1G_15DefaultEpilogueISK_SL_SL_NS1F_6thread17LinearCombinationISK_Li1EffLNS1K_9ScaleType4KindE0ELNS_15FloatRoundStyleE2ESK_EENS1_15EpilogueDefaultEEEEEvvEEEEvNT_6ParamsE:
        .type           _ZN7cutlass13device_kernelINS_4gemm6kernel13GemmUniversalIN4cute5tupleIJiiiiEEENS1_10collective13CollectiveMmaINS1_34MainloopSm90TmaGmmaWarpSpecializedILi5ENS5_IJNS4_1CILi2EEESB_NSA_ILi1EEEEEENS1_35KernelTmaWarpSpecializedCooperativeEEENS5_IJNSA_ILi128EEENSA_ILi256EEENSA_ILi32EEEEEENS_10tfloat32_tENS5_IJlSC_lEEESK_SL_NS4_8TiledMMAINS4_8MMA_AtomIJNS4_4SM904GMMA30MMA_64x256x8_F32TF32TF32_SS_TNILNSP_7ScaleInE1ELSR_1EEEEEENS4_6LayoutINS5_IJSB_SC_SC_EEENS5_IJSC_NSA_ILi0EEESW_EEEEENS5_IJNS4_10UnderscoreESZ_SZ_EEEEENS4_23SM90_TMA_LOAD_MULTICASTENS4_14ComposedLayoutINS4_7SwizzleILi3ELi4ELi3EEENS4_18smem_ptr_flag_bitsILi32EEENSU_INS5_IJNSA_ILi8EEESI_EEENS5_IJSI_SC_EEEEEEEvNS4_8identityES12_S1C_vS1D_EENS_8epilogue10collective6detail29Sm90TmaWarpSpecializedAdapterINS1G_15DefaultEpilogueISK_SL_SL_NS1F_6thread17LinearCombinationISK_Li1EffLNS1K_9ScaleType4KindE0ELNS_15FloatRoundStyleE2ESK_EENS1_15EpilogueDefaultEEEEEvvEEEEvNT_6ParamsE,@function
        .size           _ZN7cutlass13device_kernelINS_4gemm6kernel13GemmUniversalIN4cute5tupleIJiiiiEEENS1_10collective13CollectiveMmaINS1_34MainloopSm90TmaGmmaWarpSpecializedILi5ENS5_IJNS4_1CILi2EEESB_NSA_ILi1EEEEEENS1_35KernelTmaWarpSpecializedCooperativeEEENS5_IJNSA_ILi128EEENSA_ILi256EEENSA_ILi32EEEEEENS_10tfloat32_tENS5_IJlSC_lEEESK_SL_NS4_8TiledMMAINS4_8MMA_AtomIJNS4_4SM904GMMA30MMA_64x256x8_F32TF32TF32_SS_TNILNSP_7ScaleInE1ELSR_1EEEEEENS4_6LayoutINS5_IJSB_SC_SC_EEENS5_IJSC_NSA_ILi0EEESW_EEEEENS5_IJNS4_10UnderscoreESZ_SZ_EEEEENS4_23SM90_TMA_LOAD_MULTICASTENS4_14ComposedLayoutINS4_7SwizzleILi3ELi4ELi3EEENS4_18smem_ptr_flag_bitsILi32EEENSU_INS5_IJNSA_ILi8EEESI_EEENS5_IJSI_SC_EEEEEEEvNS4_8identityES12_S1C_vS1D_EENS_8epilogue10collective6detail29Sm90TmaWarpSpecializedAdapterINS1G_15DefaultEpilogueISK_SL_SL_NS1F_6thread17LinearCombinationISK_Li1EffLNS1K_9ScaleType4KindE0ELNS_15FloatRoundStyleE2ESK_EENS1_15EpilogueDefaultEEEEEvvEEEEvNT_6ParamsE,(.L_x_329 - _ZN7cutlass13device_kernelINS_4gemm6kernel13GemmUniversalIN4cute5tupleIJiiiiEEENS1_10collective13CollectiveMmaINS1_34MainloopSm90TmaGmmaWarpSpecializedILi5ENS5_IJNS4_1CILi2EEESB_NSA_ILi1EEEEEENS1_35KernelTmaWarpSpecializedCooperativeEEENS5_IJNSA_ILi128EEENSA_ILi256EEENSA_ILi32EEEEEENS_10tfloat32_tENS5_IJlSC_lEEESK_SL_NS4_8TiledMMAINS4_8MMA_AtomIJNS4_4SM904GMMA30MMA_64x256x8_F32TF32TF32_SS_TNILNSP_7ScaleInE1ELSR_1EEEEEENS4_6LayoutINS5_IJSB_SC_SC_EEENS5_IJSC_NSA_ILi0EEESW_EEEEENS5_IJNS4_10UnderscoreESZ_SZ_EEEEENS4_23SM90_TMA_LOAD_MULTICASTENS4_14ComposedLayoutINS4_7SwizzleILi3ELi4ELi3EEENS4_18smem_ptr_flag_bitsILi32EEENSU_INS5_IJNSA_ILi8EEESI_EEENS5_IJSI_SC_EEEEEEEvNS4_8identityES12_S1C_vS1D_EENS_8epilogue10collective6detail29Sm90TmaWarpSpecializedAdapterINS1G_15DefaultEpilogueISK_SL_SL_NS1F_6thread17LinearCombinationISK_Li1EffLNS1K_9ScaleType4KindE0ELNS_15FloatRoundStyleE2ESK_EENS1_15EpilogueDefaultEEEEEvvEEEEvNT_6ParamsE)
        .other          _ZN7cutlass13device_kernelINS_4gemm6kernel13GemmUniversalIN4cute5tupleIJiiiiEEENS1_10collective13CollectiveMmaINS1_34MainloopSm90TmaGmmaWarpSpecializedILi5ENS5_IJNS4_1CILi2EEESB_NSA_ILi1EEEEEENS1_35KernelTmaWarpSpecializedCooperativeEEENS5_IJNSA_ILi128EEENSA_ILi256EEENSA_ILi32EEEEEENS_10tfloat32_tENS5_IJlSC_lEEESK_SL_NS4_8TiledMMAINS4_8MMA_AtomIJNS4_4SM904GMMA30MMA_64x256x8_F32TF32TF32_SS_TNILNSP_7ScaleInE1ELSR_1EEEEEENS4_6LayoutINS5_IJSB_SC_SC_EEENS5_IJSC_NSA_ILi0EEESW_EEEEENS5_IJNS4_10UnderscoreESZ_SZ_EEEEENS4_23SM90_TMA_LOAD_MULTICASTENS4_14ComposedLayoutINS4_7SwizzleILi3ELi4ELi3EEENS4_18smem_ptr_flag_bitsILi32EEENSU_INS5_IJNSA_ILi8EEESI_EEENS5_IJSI_SC_EEEEEEEvNS4_8identityES12_S1C_vS1D_EENS_8epilogue10collective6detail29Sm90TmaWarpSpecializedAdapterINS1G_15DefaultEpilogueISK_SL_SL_NS1F_6thread17LinearCombinationISK_Li1EffLNS1K_9ScaleType4KindE0ELNS_15FloatRoundStyleE2ESK_EENS1_15EpilogueDefaultEEEEEvvEEEEvNT_6ParamsE,@"STO_CUDA_ENTRY STV_DEFAULT"
_ZN7cutlass13device_kernelINS_4gemm6kernel13GemmUniversalIN4cute5tupleIJiiiiEEENS1_10collective13CollectiveMmaINS1_34MainloopSm90TmaGmmaWarpSpecializedILi5ENS5_IJNS4_1CILi2EEESB_NSA_ILi1EEEEEENS1_35KernelTmaWarpSpecializedCooperativeEEENS5_IJNSA_ILi128EEENSA_ILi256EEENSA_ILi32EEEEEENS_10tfloat32_tENS5_IJlSC_lEEESK_SL_NS4_8TiledMMAINS4_8MMA_AtomIJNS4_4SM904GMMA30MMA_64x256x8_F32TF32TF32_SS_TNILNSP_7ScaleInE1ELSR_1EEEEEENS4_6LayoutINS5_IJSB_SC_SC_EEENS5_IJSC_NSA_ILi0EEESW_EEEEENS5_IJNS4_10UnderscoreESZ_SZ_EEEEENS4_23SM90_TMA_LOAD_MULTICASTENS4_14ComposedLayoutINS4_7SwizzleILi3ELi4ELi3EEENS4_18smem_ptr_flag_bitsILi32EEENSU_INS5_IJNSA_ILi8EEESI_EEENS5_IJSI_SC_EEEEEEEvNS4_8identityES12_S1C_vS1D_EENS_8epilogue10collective6detail29Sm90TmaWarpSpecializedAdapterINS1G_15DefaultEpilogueISK_SL_SL_NS1F_6thread17LinearCombinationISK_Li1EffLNS1K_9ScaleType4KindE0ELNS_15FloatRoundStyleE2ESK_EENS1_15EpilogueDefaultEEEEEvvEEEEvNT_6ParamsE:
[----:B------:R-:W0:Y:S01]  /*0000*/  LDC R1, c[0x0][0x28] ;  /* 0x00000a00ff017b82 */ /* 0x000e220000000800 */
[----:B------:R-:W1:Y:S01]  /*0010*/  S2R R18, SR_TID.X ;  /* 0x0000000000127919 */ /* 0x000e620000002100 */
[----:B------:R-:W-:Y:S01]  /*0020*/  ELECT P0, URZ, PT ;  /* 0x00000000003f782f */ /* 0x000fe20003800000 */
[----:B------:R-:W-:Y:S01]  /*0030*/  BSSY B0, `(.L_x_0) ;  /* 0x000000f000007945 */ /* 0x000fe20003800000 */
[--C-:B-1----:R-:W-:Y:S02]  /*0040*/  SHF.R.U32.HI R0, RZ, 0x5, R18.reuse ;  /* 0x00000005ff007819 */ /* 0x102fe40000011612 */
[----:B------:R-:W-:-:S03]  /*0050*/  SHF.R.U32.HI R3, RZ, 0x7, R18 ;  /* 0x00000007ff037819 */ /* 0x000fc60000011612 */
[----:B------:R-:W1:Y:S04]  /*0060*/  SHFL.IDX PT, R2, R0, RZ, 0x1f ;  /* 0x00001fff00027589 */ /* 0x000e6800000e0000 */
[----:B------:R2:W3:Y:S01]  /*0070*/  SHFL.IDX PT, R5, R3, RZ, 0x1f ;  /* 0x00001fff03057589 */ /* 0x0004e200000e0000 */
[----:B-1----:R-:W-:-:S13]  /*0080*/  ISETP.NE.OR P0, PT, R2, RZ, !P0 ;  /* 0x000000ff0200720c */ /* 0x002fda0004705670 */
[----:B0-23--:R-:W-:Y:S05]  /*0090*/  @P0 BRA `(.L_x_1) ;  /* 0x0000000000200947 */ /* 0x00dfea0003800000 */
[----:B------:R-:W-:Y:S02]  /*00a0*/  ULDC.64 UR4, c[0x0][0x198] ;  /* 0x0000660000047ab9 */ /* 0x000fe40000000a00 */
[----:B------:R-:W-:Y:S02]  /*00b0*/  UIADD3 UR6, UP0, UR4, 0xf0, URZ ;  /* 0x000000f004067890 */ /* 0x000fe4000ff1e03f */
[----:B------:R-:W-:Y:S02]  /*00c0*/  UIADD3 UR4, UP1, UR4, 0x1f0, URZ ;  /* 0x000001f004047890 */ /* 0x000fe4000ff3e03f */
[----:B------:R-:W-:Y:S02]  /*00d0*/  UIADD3.X UR7, URZ, UR5, URZ, UP0, !UPT ;  /* 0x000000053f077290 */ /* 0x000fe400087fe43f */
[----:B------:R-:W-:-:S07]  /*00e0*/  UIADD3.X UR5, URZ, UR5, URZ, UP1, !UPT ;  /* 0x000000053f057290 */ /* 0x000fce0008ffe43f */
[----:B------:R0:W-:Y:S02]  /*00f0*/  UTMACCTL.PF [UR6] ;  /* 0x00000000060079b9 */ /* 0x0001e40008040000 */
[----:B------:R0:W-:Y:S02]  /*0100*/  UTMACCTL.PF [UR4] ;  /* 0x00000000040079b9 */ /* 0x0001e40008040000 */
[----:B0-----:R-:W-:Y:S01]  /*0110*/  NOP ;  /* 0x0000000000007918 */ /* 0x001fe20000000000 */
.L_x_1:
[----:B------:R-:W-:Y:S05]  /*0120*/  BSYNC B0 ;  /* 0x0000000000007941 */ /* 0x000fea0003800000 */
.L_x_0:
[----:B------:R-:W0:Y:S02]  /*0130*/  SHFL.IDX PT, R3, R0, RZ, 0x1f ;  /* 0x00001fff00037589 */ /* 0x000e2400000e0000 */
[----:B0-----:R-:W-:-:S13]  /*0140*/  ISETP.NE.AND P0, PT, R3, RZ, PT ;  /* 0x000000ff0300720c */ /* 0x001fda0003f05270 */
[----:B------:R-:W-:Y:S05]  /*0150*/  @P0 BRA `(.L_x_2) ;  /* 0x0000000000600947 */ /* 0x000fea0003800000 */
[----:B------:R-:W0:Y:S01]  /*0160*/  S2UR UR8, SR_CgaCtaId ;  /* 0x00000000000879c3 */ /* 0x000e220000008800 */
[----:B------:R-:W-:Y:S01]  /*0170*/  UMOV UR4, 0x400 ;  /* 0x0000040000047882 */ /* 0x000fe20000000000 */
[----:B------:R-:W-:Y:S01]  /*0180*/  UMOV UR5, 0x1 ;  /* 0x0000000100057882 */ /* 0x000fe20000000000 */
[----:B------:R-:W-:Y:S01]  /*0190*/  UMOV UR6, 0x6 ;  /* 0x0000000600067882 */ /* 0x000fe20000000000 */
[----:B------:R-:W-:Y:S01]  /*01a0*/  ELECT P0, URZ, PT ;  /* 0x00000000003f782f */ /* 0x000fe20003800000 */
[----:B------:R-:W-:-:S04]  /*01b0*/  UIADD3 UR6, -UR6, 0x100000, URZ ;  /* 0x0010000006067890 */ /* 0x000fc8000fffe13f */
[----:B------:R-:W-:Y:S02]  /*01c0*/  USHF.L.U32 UR7, UR6, 0xb, URZ ;  /* 0x0000000b06077899 */ /* 0x000fe4000800063f */
[----:B------:R-:W-:Y:S02]  /*01d0*/  USHF.L.U32 UR6, UR6, 0x1, URZ ;  /* 0x0000000106067899 */ /* 0x000fe4000800063f */
[----:B0-----:R-:W-:Y:S02]  /*01e0*/  ULEA UR8, UR8, UR4, 0x18 ;  /* 0x0000000408087291 */ /* 0x001fe4000f8ec03f */
[----:B------:R-:W-:-:S04]  /*01f0*/  UIADD3 UR4, -UR5, 0x100000, URZ ;  /* 0x0010000005047890 */ /* 0x000fc8000fffe13f */
[----:B------:R-:W-:Y:S02]  /*0200*/  USHF.L.U32 UR5, UR4, 0xb, URZ ;  /* 0x0000000b04057899 */ /* 0x000fe4000800063f */
[----:B------:R-:W-:Y:S01]  /*0210*/  USHF.L.U32 UR4, UR4, 0x1, URZ ;  /* 0x0000000104047899 */ /* 0x000fe2000800063f */
[----:B------:R-:W0:Y:S11]  /*0220*/  FENCE.VIEW.ASYNC.S ;  /* 0x00000000000073c6 */ /* 0x000e360000000000 */
[----:B0-----:R0:W1:Y:S01]  /*0230*/  SYNCS.EXCH.64 URZ, [UR8], UR4 ;  /* 0x00000004083f75b2 */ /* 0x0010620008000100 */
[----:B------:R0:W2:Y:S01]  /*0240*/  SYNCS.EXCH.64 URZ, [UR8+0x28], UR6 ;  /* 0x00002806083f75b2 */ /* 0x0000a20008000100 */
[----:B------:R0:W3:Y:S01]  /*0250*/  SYNCS.EXCH.64 URZ, [UR8+0x8], UR4 ;  /* 0x00000804083f75b2 */ /* 0x0000e20008000100 */
[----:B------:R0:W4:Y:S01]  /*0260*/  SYNCS.EXCH.64 URZ, [UR8+0x30], UR6 ;  /* 0x00003006083f75b2 */ /* 0x0001220008000100 */
[----:B------:R0:W0:Y:S01]  /*0270*/  SYNCS.EXCH.64 URZ, [UR8+0x10], UR4 ;  /* 0x00001004083f75b2 */ /* 0x0000220008000100 */
[----:B------:R0:W0:Y:S01]  /*0280*/  SYNCS.EXCH.64 URZ, [UR8+0x38], UR6 ;  /* 0x00003806083f75b2 */ /* 0x0000220008000100 */
[----:B------:R0:W0:Y:S01]  /*0290*/  SYNCS.EXCH.64 URZ, [UR8+0x18], UR4 ;  /* 0x00001804083f75b2 */ /* 0x0000220008000100 */
[----:B------:R0:W0:Y:S01]  /*02a0*/  SYNCS.EXCH.64 URZ, [UR8+0x40], UR6 ;  /* 0x00004006083f75b2 */ /* 0x0000220008000100 */
[----:B------:R0:W0:Y:S01]  /*02b0*/  SYNCS.EXCH.64 URZ, [UR8+0x20], UR4 ;  /* 0x00002004083f75b2 */ /* 0x0000220008000100 */
[----:B------:R0:W0:Y:S01]  /*02c0*/  SYNCS.EXCH.64 URZ, [UR8+0x48], UR6 ;  /* 0x00004806083f75b2 */ /* 0x0000220008000100 */
[----:B------:R-:W-:Y:S01]  /*02d0*/  NOP ;  /* 0x0000000000007918 */ /* 0x000fe20000000000 */
.L_x_2:
[----:B------:R-:W-:Y:S01]  /*02e0*/  SHF.R.S32.HI R7, RZ, 0x1f, R18 ;  /* 0x0000001fff077819 */ /* 0x000fe20000011412 */
[----:B------:R-:W5:Y:S01]  /*02f0*/  SHFL.IDX PT, R0, R0, RZ, 0x1f ;  /* 0x00001fff00007589 */ /* 0x000f6200000e0000 */
[----:B0-----:R-:W0:Y:S01]  /*0300*/  S2UR UR8, SR_CTAID.X ;  /* 0x00000000000879c3 */ /* 0x001e220000002500 */
[----:B------:R-:W-:Y:S02]  /*0310*/  ELECT P0, URZ, PT ;  /* 0x00000000003f782f */ /* 0x000fe40003800000 */
[----:B------:R-:W-:Y:S01]  /*0320*/  LEA.HI R7, R7, R18, RZ, 0x7 ;  /* 0x0000001207077211 */ /* 0x000fe200078f38ff */
[----:B------:R-:W1:Y:S01]  /*0330*/  S2R R4, SR_CTAID.Y ;  /* 0x0000000000047919 */ /* 0x000e620000002600 */
[----:B------:R-:W-:Y:S01]  /*0340*/  SHF.R.S32.HI R8, RZ, 0x1f, R3 ;  /* 0x0000001fff087819 */ /* 0x000fe20000011403 */
[----:B------:R-:W-:Y:S01]  /*0350*/  ULDC UR4, c[0x0][0x150] ;  /* 0x0000540000047ab9 */ /* 0x000fe20000000800 */
[----:B------:R-:W-:Y:S01]  /*0360*/  LOP3.LUT R7, R7, 0xffffff80, RZ, 0xc0, !PT ;  /* 0xffffff8007077812 */ /* 0x000fe200078ec0ff */
[----:B------:R-:W-:Y:S01]  /*0370*/  NOP ;  /* 0x0000000000007918 */ /* 0x000fe20000000000 */
[----:B------:R-:W-:Y:S01]  /*0380*/  LEA.HI R8, R8, R3, RZ, 0x2 ;  /* 0x0000000308087211 */ /* 0x000fe200078f10ff */
[----:B------:R-:W2:Y:S01]  /*0390*/  LDC R10, c[0x0][0x144] ;  /* 0x00005100ff0a7b82 */ /* 0x000ea20000000800 */
[----:B------:R-:W-:Y:S01]  /*03a0*/  NOP ;  /* 0x0000000000007918 */ /* 0x000fe20000000000 */
[----:B------:R-:W-:Y:S01]  /*03b0*/  IMAD.IADD R6, R18, 0x1, -R7 ;  /* 0x0000000112067824 */ /* 0x000fe200078e0a07 */
[----:B------:R-:W-:Y:S01]  /*03c0*/  LOP3.LUT R8, R8, 0x3ffffffc, RZ, 0xc0, !PT ;  /* 0x3ffffffc08087812 */ /* 0x000fe200078ec0ff */
[----:B------:R-:W-:Y:S01]  /*03d0*/  IMAD.MOV.U32 R22, RZ, RZ, 0x1 ;  /* 0x00000001ff167424 */ /* 0x000fe200078e00ff */
[----:B------:R-:W-:-:S02]  /*03e0*/  ISETP.NE.AND P3, PT, R5, RZ, PT ;  /* 0x000000ff0500720c */ /* 0x000fc40003f65270 */
[----:B------:R-:W-:Y:S01]  /*03f0*/  SHF.R.S32.HI R7, RZ, 0x1f, R6 ;  /* 0x0000001fff077819 */ /* 0x000fe20000011406 */
[----:B------:R-:W-:Y:S01]  /*0400*/  IMAD.IADD R8, R3, 0x1, -R8 ;  /* 0x0000000103087824 */ /* 0x000fe200078e0a08 */
[----:B------:R-:W3:Y:S02]  /*0410*/  LDC R13, c[0x0][0x140] ;  /* 0x00005000ff0d7b82 */ /* 0x000ee40000000800 */
[----:B------:R-:W-:Y:S02]  /*0420*/  LEA.HI R7, R7, R6, RZ, 0x3 ;  /* 0x0000000607077211 */ /* 0x000fe400078f18ff */
[----:B-----5:R-:W-:Y:S02]  /*0430*/  ISETP.NE.OR P0, PT, R0, RZ, !P0 ;  /* 0x000000ff0000720c */ /* 0x020fe40004705670 */
[--C-:B------:R-:W-:Y:S02]  /*0440*/  SHF.R.S32.HI R0, RZ, 0x3, R7.reuse ;  /* 0x00000003ff007819 */ /* 0x100fe40000011407 */
[----:B------:R-:W-:-:S02]  /*0450*/  SHF.R.S32.HI R7, RZ, 0x1f, R7 ;  /* 0x0000001fff077819 */ /* 0x000fc40000011407 */
[----:B0-----:R-:W-:Y:S02]  /*0460*/  I2FP.F32.U32 R9, UR8 ;  /* 0x0000000800097c45 */ /* 0x001fe40008201000 */
[----:B------:R-:W-:-:S03]  /*0470*/  LEA.HI R7, R7, R0, RZ, 0x2 ;  /* 0x0000000007077211 */ /* 0x000fc600078f10ff */
[----:B------:R-:W-:Y:S01]  /*0480*/  FMUL R9, R9, UR4 ;  /* 0x0000000409097c20 */ /* 0x000fe20008400000 */
[----:B------:R-:W-:Y:S01]  /*0490*/  LOP3.LUT R7, R7, 0xfffffffc, RZ, 0xc0, !PT ;  /* 0xfffffffc07077812 */ /* 0x000fe200078ec0ff */
[----:B------:R-:W-:Y:S01]  /*04a0*/  VOTEU.ALL UP0, P0 ;  /* 0x00000000003f7886 */ /* 0x000fe20000000000 */
[----:B-1----:R-:W-:Y:S01]  /*04b0*/  I2FP.F32.U32 R3, R4 ;  /* 0x0000000400037245 */ /* 0x002fe20000201000 */
[----:B------:R-:W-:Y:S01]  /*04c0*/  ULDC UR4, c[0x0][0x154] ;  /* 0x0000550000047ab9 */ /* 0x000fe20000000800 */
[----:B------:R-:W-:Y:S01]  /*04d0*/  VOTEU.ALL UP1, P0 ;  /* 0x00000000003f7886 */ /* 0x000fe20000020000 */
[----:B------:R-:W0:Y:S01]  /*04e0*/  F2I.U32.TRUNC.NTZ R9, R9 ;  /* 0x0000000900097305 */ /* 0x000e22000020f000 */
[----:B------:R-:W-:Y:S01]  /*04f0*/  IMAD.IADD R7, R0, 0x1, -R7 ;  /* 0x0000000100077824 */ /* 0x000fe200078e0a07 */
[----:B------:R-:W1:Y:S01]  /*0500*/  @!UP0 S2UR UR7, SR_CgaCtaId ;  /* 0x00000000000789c3 */ /* 0x000e620000008800 */
[----:B------:R-:W-:Y:S01]  /*0510*/  FMUL R12, R3, UR4 ;  /* 0x00000004030c7c20 */ /* 0x000fe20008400000 */
[----:B------:R-:W-:Y:S01]  /*0520*/  UMOV UR4, 0x20 ;  /* 0x0000002000047882 */ /* 0x000fe20000000000 */
[----:B------:R-:W-:Y:S01]  /*0530*/  IMAD R8, R8, 0x4, R7 ;  /* 0x0000000408087824 */ /* 0x000fe200078e0207 */
[----:B------:R-:W-:Y:S01]  /*0540*/  @!UP0 UMOV UR6, 0x400 ;  /* 0x0000040000068882 */ /* 0x000fe20000000000 */
[----:B------:R-:W-:-:S04]  /*0550*/  @!UP0 UIADD3 UR4, -UR4, 0x100000, URZ ;  /* 0x0010000004048890 */ /* 0x000fc8000fffe13f */
[----:B------:R-:W-:Y:S02]  /*0560*/  @!UP0 USHF.L.U32 UR5, UR4, 0xb, URZ ;  /* 0x0000000b04058899 */ /* 0x000fe4000800063f */
[----:B------:R-:W-:Y:S01]  /*0570*/  @!UP0 USHF.L.U32 UR4, UR4, 0x1, URZ ;  /* 0x0000000104048899 */ /* 0x000fe2000800063f */
[----:B---3--:R-:W-:Y:S01]  /*0580*/  ISETP.EQ.U32.AND P2, PT, R13, 0x1, PT ;  /* 0x000000010d00780c */ /* 0x008fe20003f42070 */
[----:B------:R-:W3:Y:S01]  /*0590*/  F2I.U32.TRUNC.NTZ R12, R12 ;  /* 0x0000000c000c7305 */ /* 0x000ee2000020f000 */
[----:B------:R-:W-:Y:S01]  /*05a0*/  LEA.HI R0, R8, R8, RZ, 0x1 ;  /* 0x0000000808007211 */ /* 0x000fe200078f08ff */
[----:B------:R-:W5:Y:S03]  /*05b0*/  LDC R7, c[0x0][0x148] ;  /* 0x00005200ff077b82 */ /* 0x000f660000000800 */
[----:B------:R-:W-:Y:S01]  /*05c0*/  LOP3.LUT R11, R0, 0xfffffffe, RZ, 0xc0, !PT ;  /* 0xfffffffe000b7812 */ /* 0x000fe200078ec0ff */
[----:B0-----:R-:W-:Y:S01]  /*05d0*/  IMAD.MOV R15, RZ, RZ, -R9 ;  /* 0x000000ffff0f7224 */ /* 0x001fe200078e0a09 */
[----:B------:R-:W-:-:S03]  /*05e0*/  SHF.R.S32.HI R9, RZ, 0x1f, R2 ;  /* 0x0000001fff097819 */ /* 0x000fc60000011402 */
[----:B--2---:R-:W-:Y:S01]  /*05f0*/  IMAD R3, R10, R15, UR8 ;  /* 0x000000080a037e24 */ /* 0x004fe2000f8e020f */
[----:B------:R-:W-:Y:S01]  /*0600*/  LEA.HI R9, R9, R2, RZ, 0x2 ;  /* 0x0000000209097211 */ /* 0x000fe200078f10ff */
[C---:B------:R-:W-:Y:S02]  /*0610*/  IMAD.IADD R0, R8.reuse, 0x1, -R11 ;  /* 0x0000000108007824 */ /* 0x040fe400078e0a0b */
[----:B------:R-:W-:Y:S01]  /*0620*/  IMAD.SHL.U32 R11, R8, 0x4, RZ ;  /* 0x00000004080b7824 */ /* 0x000fe200078e00ff */
[----:B------:R-:W-:Y:S01]  /*0630*/  LOP3.LUT R9, R9, 0xfffffffc, RZ, 0xc0, !PT ;  /* 0xfffffffc09097812 */ /* 0x000fe200078ec0ff */
[----:B---3--:R-:W-:Y:S01]  /*0640*/  IMAD.MOV R21, RZ, RZ, -R12 ;  /* 0x000000ffff157224 */ /* 0x008fe200078e0a0c */
[----:B------:R-:W-:Y:S01]  /*0650*/  ISETP.NE.AND P4, PT, R0, R3, PT ;  /* 0x000000030000720c */ /* 0x000fe20003f85270 */
[----:B-1----:R-:W-:Y:S01]  /*0660*/  @!UP0 ULEA UR6, UR7, UR6, 0x18 ;  /* 0x0000000607068291 */ /* 0x002fe2000f8ec03f */
[----:B------:R-:W-:Y:S01]  /*0670*/  LOP3.LUT R152, R8, 0xc, R11, 0x78, !PT ;  /* 0x0000000c08987812 */ /* 0x000fe200078e780b */
[----:B------:R-:W-:Y:S01]  /*0680*/  IMAD.IADD R0, R2, 0x1, -R9 ;  /* 0x0000000102007824 */ /* 0x000fe200078e0a09 */
[----:B------:R-:W-:Y:S01]  /*0690*/  VOTEU.ALL UP0, P0 ;  /* 0x00000000003f7886 */ /* 0x000fe20000000000 */
[----:B------:R-:W-:Y:S01]  /*06a0*/  LOP3.LUT P0, RZ, R6, 0x7, RZ, 0xc0, !PT ;  /* 0x0000000706ff7812 */ /* 0x000fe2000780c0ff */
[----:B------:R-:W-:-:S02]  /*06b0*/  VIADD R6, R5, 0xffffffff ;  /* 0xffffffff05067836 */ /* 0x000fc40000000000 */
[----:B------:R-:W-:Y:S01]  /*06c0*/  ISETP.NE.AND P1, PT, R0, 0x3, PT ;  /* 0x000000030000780c */ /* 0x000fe20003f25270 */
[----:B-----5:R-:W-:Y:S01]  /*06d0*/  IMAD R9, R7, R21, R4 ;  /* 0x0000001507097224 */ /* 0x020fe200078e0204 */
[----:B------:R-:W-:Y:S02]  /*06e0*/  ISETP.LT.U32.AND P0, PT, R152, 0x4, !P0 ;  /* 0x000000049800780c */ /* 0x000fe40004701070 */
[----:B------:R-:W-:Y:S01]  /*06f0*/  ISETP.EQ.OR P1, PT, R0, RZ, !P1 ;  /* 0x000000ff0000720c */ /* 0x000fe20004f22670 */
[----:B------:R-:W0:Y:S02]  /*0700*/  FENCE.VIEW.ASYNC.S ;  /* 0x00000000000073c6 */ /* 0x000e240000000000 */
[----:B0-----:R0:W1:Y:S01]  /*0710*/  @!UP0 SYNCS.EXCH.64 URZ, [UR6+0x60], UR4 ;  /* 0x00006004063f85b2 */ /* 0x0010620008000100 */
[----:B------:R-:W-:Y:S02]  /*0720*/  @P4 LEA.HI R2, R152, R152, RZ, 0x1 ;  /* 0x0000009898024211 */ /* 0x000fe400078f08ff */
[----:B------:R-:W-:-:S02]  /*0730*/  ISETP.EQ.AND P1, PT, R5, RZ, P1 ;  /* 0x000000ff0500720c */ /* 0x000fc40000f22270 */
[----:B------:R-:W-:Y:S02]  /*0740*/  @P4 SHF.R.S32.HI R2, RZ, 0x1, R2 ;  /* 0x00000001ff024819 */ /* 0x000fe40000011402 */
[----:B------:R-:W-:Y:S02]  /*0750*/  ISETP.GE.U32.AND P6, PT, R6, 0x2, PT ;  /* 0x000000020600780c */ /* 0x000fe40003fc6070 */
[----:B------:R-:W-:Y:S02]  /*0760*/  @P4 ISETP.NE.AND P5, PT, R2, R9, PT ;  /* 0x000000090200420c */ /* 0x000fe40003fa5270 */
[----:B------:R-:W-:Y:S02]  /*0770*/  SEL R9, RZ, 0x1, !P0 ;  /* 0x00000001ff097807 */ /* 0x000fe40004000000 */
[----:B------:R-:W-:Y:S02]  /*0780*/  @P4 SEL R22, RZ, 0x1, P5 ;  /* 0x00000001ff164807 */ /* 0x000fe40002800000 */
[----:B------:R-:W-:Y:S01]  /*0790*/  SEL R19, RZ, 0x1, !P1 ;  /* 0x00000001ff137807 */ /* 0x000fe20004800000 */
[----:B------:R0:W2:Y:S01]  /*07a0*/  @!UP1 SYNCS.EXCH.64 URZ, [UR6+0x68], UR4 ;  /* 0x00006804063f95b2 */ /* 0x0000a20008000100 */
[----:B------:R-:W-:Y:S01]  /*07b0*/  LOP3.LUT R22, R22, R9, RZ, 0xc0, !PT ;  /* 0x0000000916167212 */ /* 0x000fe200078ec0ff */
[----:B------:R-:W-:Y:S01]  /*07c0*/  NOP ;  /* 0x0000000000007918 */ /* 0x000fe20000000000 */
[----:B------:R-:W-:Y:S01]  /*07d0*/  SEL R19, R19, 0x2, P6 ;  /* 0x0000000213137807 */ /* 0x000fe20003000000 */
[----:B------:R-:W-:Y:S06]  /*07e0*/  @!P2 BRA `(.L_x_3) ;  /* 0x000000000008a947 */ /* 0x000fec0003800000 */
[----:B-12-4-:R-:W-:Y:S01]  /*07f0*/  UCGABAR_ARV ;  /* 0x00000000000079c7 */ /* 0x016fe20008000000 */
[----:B------:R-:W-:Y:S05]  /*0800*/  BRA `(.L_x_4) ;  /* 0x0000000000047947 */ /* 0x000fea0003800000 */
.L_x_3:
[----:B-12-4-:R-:W-:Y:S01]  /*0810*/  NOP ;  /* 0x0000000000007918 */ /* 0x016fe20000000000 */
.L_x_4:
[----:B------:R-:W1:Y:S01]  /*0820*/  LDC R2, c[0x0][0x65c] ;  /* 0x00019700ff027b82 */ /* 0x000e620000000800 */
[----:B------:R-:W-:Y:S02]  /*0830*/  IMAD.U32 R8, RZ, RZ, UR8 ;  /* 0x00000008ff087e24 */ /* 0x000fe4000f8e00ff */
[----:B------:R-:W-:Y:S01]  /*0840*/  IMAD.MOV.U32 R9, RZ, RZ, RZ ;  /* 0x000000ffff097224 */ /* 0x000fe200078e00ff */
[----:B-1----:R-:W-:-:S04]  /*0850*/  ISETP.NE.AND P1, PT, R2, 0x1, PT ;  /* 0x000000010200780c */ /* 0x002fc80003f25270 */
[----:B------:R-:W-:-:S09]  /*0860*/  P2R R5, PR, RZ, 0x2 ;  /* 0x00000002ff057803 */ /* 0x000fd20000000000 */
[----:B------:R-:W1:Y:S01]  /*0870*/  @P1 LDC R17, c[0x0][0x10] ;  /* 0x00000400ff111b82 */ /* 0x000e620000000800 */
[----:B------:R-:W-:Y:S02]  /*0880*/  @P1 IMAD.MOV.U32 R5, RZ, RZ, RZ ;  /* 0x000000ffff051224 */ /* 0x000fe400078e00ff */
[----:B------:R-:W-:-:S05]  /*0890*/  @P1 IMAD.MOV.U32 R13, RZ, RZ, RZ ;  /* 0x000000ffff0d1224 */ /* 0x000fca00078e00ff */
[----:B------:R-:W2:Y:S01]  /*08a0*/  @!P1 LDC R11, c[0x0][0xc] ;  /* 0x00000300ff0b9b82 */ /* 0x000ea20000000800 */
[----:B-1----:R-:W-:-:S04]  /*08b0*/  @P1 IMAD.WIDE.U32 R16, R17, UR8, R4 ;  /* 0x0000000811101c25 */ /* 0x002fc8000f8e0004 */
[----:B------:R-:W-:Y:S02]  /*08c0*/  @P1 IMAD.IADD R17, R17, 0x1, R13 ;  /* 0x0000000111111824 */ /* 0x000fe400078e020d */
[----:B--2---:R-:W-:-:S04]  /*08d0*/  @!P1 IMAD.WIDE.U32 R8, R4, R11, R8 ;  /* 0x0000000b04089225 */ /* 0x004fc800078e0008 */
[----:B------:R-:W-:Y:S02]  /*08e0*/  @!P1 IMAD.MOV.U32 R16, RZ, RZ, R8 ;  /* 0x000000ffff109224 */ /* 0x000fe400078e0008 */
[----:B------:R-:W-:Y:S01]  /*08f0*/  @!P1 IMAD.MOV.U32 R17, RZ, RZ, R9 ;  /* 0x000000ffff119224 */ /* 0x000fe200078e0009 */
[----:B------:R-:W-:Y:S06]  /*0900*/  @!P2 BRA `(.L_x_5) ;  /* 0x00000000000ca947 */ /* 0x000fec0003800000 */
[----:B------:R-:W-:Y:S01]  /*0910*/  UCGABAR_WAIT ;  /* 0x0000000000007dc7 */ /* 0x000fe20008000000 */
[----:B------:R-:W-:Y:S01]  /*0920*/  CCTL.IVALL ;  /* 0x00000000ff00798f */ /* 0x000fe20002000000 */
[----:B------:R-:W-:Y:S05]  /*0930*/  BRA `(.L_x_6) ;  /* 0x0000000000047947 */ /* 0x000fea0003800000 */
.L_x_5:
[----:B------:R-:W-:Y:S06]  /*0940*/  BAR.SYNC.DEFER_BLOCKING 0x0 ;  /* 0x0000000000007b1d */ /* 0x000fec0000010000 */
.L_x_6:
[----:B------:R-:W-:Y:S05]  /*0950*/  @!P3 BRA `(.L_x_7) ;  /* 0x00000098006cb947 */ /* 0x000fea0003800000 */
[----:B------:R-:W-:-:S13]  /*0960*/  ISETP.GT.U32.AND P0, PT, R6, 0x1, PT ;  /* 0x000000010600780c */ /* 0x000fda0003f04070 */
[----:B0-----:R-:W-:Y:S05]  /*0970*/  @P0 EXIT ;  /* 0x000000000000094d */ /* 0x001fea0003800000 */
[----:B------:R-:W-:Y:S01]  /*0980*/  ULDC.64 UR4, c[0x0][0x650] ;  /* 0x0001940000047ab9 */ /* 0x000fe20000000a00 */
[----:B------:R-:W-:Y:S01]  /*0990*/  PRMT R0, RZ, 0x7610, R0 ;  /* 0x00007610ff007816 */ /* 0x000fe20000000000 */
[----:B------:R-:W-:Y:S01]  /*09a0*/  IMAD.MOV.U32 R154, RZ, RZ, -0x1 ;  /* 0xffffffffff9a7424 */ /* 0x000fe200078e00ff */
[----:B------:R-:W-:Y:S01]  /*09b0*/  ISETP.GE.U32.AND P0, PT, R16, UR4, PT ;  /* 0x0000000410007c0c */ /* 0x000fe2000bf06070 */
[----:B------:R-:W-:Y:S02]  /*09c0*/  IMAD.MOV.U32 R153, RZ, RZ, -0x1 ;  /* 0xffffffffff997424 */ /* 0x000fe400078e00ff */
[----:B------:R-:W-:Y:S01]  /*09d0*/  IMAD.MOV.U32 R23, RZ, RZ, -0x1 ;  /* 0xffffffffff177424 */ /* 0x000fe200078e00ff */
[----:B------:R-:W-:-:S13]  /*09e0*/  ISETP.GE.U32.AND.EX P0, PT, R17, UR5, PT, P0 ;  /* 0x0000000511007c0c */ /* 0x000fda000bf06100 */
[----:B------:R-:W-:Y:S05]  /*09f0*/  @P0 BRA `(.L_x_8) ;  /* 0x00000004002c0947 */ /* 0x000fea0003800000 */
[----:B------:R-:W0:Y:S01]  /*0a00*/  LDC.64 R24, c[0x0][0x628] ;  /* 0x00018a00ff187b82 */ /* 0x000e220000000a00 */
[----:B------:R-:W-:Y:S02]  /*0a10*/  IMAD.MOV.U32 R8, RZ, RZ, R16 ;  /* 0x000000ffff087224 */ /* 0x000fe400078e0010 */
[----:B------:R-:W-:-:S05]  /*0a20*/  IMAD.MOV.U32 R9, RZ, RZ, R17 ;  /* 0x000000ffff097224 */ /* 0x000fca00078e0011 */
[----:B------:R-:W1:Y:S08]  /*0a30*/  LDC R0, c[0x0][0x630] ;  /* 0x00018c00ff007b82 */ /* 0x000e700000000800 */
[----:B------:R-:W2:Y:S01]  /*0a40*/  LDC.64 R26, c[0x0][0x620] ;  /* 0x00018800ff1a7b82 */ /* 0x000ea20000000a00 */
[----:B0-----:R-:W-:-:S04]  /*0a50*/  ISETP.NE.U32.AND P0, PT, R24, RZ, PT ;  /* 0x000000ff1800720c */ /* 0x001fc80003f05070 */
[----:B------:R-:W-:-:S13]  /*0a60*/  ISETP.NE.AND.EX P0, PT, R25, RZ, PT, P0 ;  /* 0x000000ff1900720c */ /* 0x000fda0003f05300 */
[----:B-12---:R-:W-:Y:S05]  /*0a70*/  @!P0 BRA `(.L_x_9) ;  /* 0x0000000000288947 */ /* 0x006fea0003800000 */
[----:B------:R-:W0:Y:S02]  /*0a80*/  LDC R13, c[0x0][0x634] ;  /* 0x00018d00ff0d7b82 */ /* 0x000e240000000800 */
[----:B0-----:R-:W-:-:S05]  /*0a90*/  IADD3 R13, P0, R16, R13, RZ ;  /* 0x0000000d100d7210 */ /* 0x001fca0007f1e0ff */
[----:B------:R-:W-:-:S04]  /*0aa0*/  IMAD.X R15, RZ, RZ, R17, P0 ;  /* 0x000000ffff0f7224 */ /* 0x000fc800000e0611 */
[----:B------:R-:W-:-:S04]  /*0ab0*/  IMAD.WIDE.U32 R8, R15, R24, RZ ;  /* 0x000000180f087225 */ /* 0x000fc800078e00ff */
[----:B------:R-:W-:-:S04]  /*0ac0*/  IMAD.WIDE.U32 R10, P0, R13, R25, R8 ;  /* 0x000000190d0a7225 */ /* 0x000fc80007800008 */
[----:B------:R-:W-:-:S04]  /*0ad0*/  IMAD.WIDE.U32 R8, R13, R24, RZ ;  /* 0x000000180d087225 */ /* 0x000fc800078e00ff */
[----:B------:R-:W-:Y:S01]  /*0ae0*/  IMAD.X R13, RZ, RZ, RZ, P0 ;  /* 0x000000ffff0d7224 */ /* 0x000fe200000e06ff */
[----:B------:R-:W-:Y:S01]  /*0af0*/  IADD3 RZ, P0, R9, R10, RZ ;  /* 0x0000000a09ff7210 */ /* 0x000fe20007f1e0ff */
[----:B------:R-:W-:-:S04]  /*0b00*/  IMAD.MOV.U32 R12, RZ, RZ, R11 ;  /* 0x000000ffff0c7224 */ /* 0x000fc800078e000b */
[----:B------:R-:W-:-:S08]  /*0b10*/  IMAD.WIDE.U32.X R8, R15, R25, R12, P0 ;  /* 0x000000190f087225 */ /* 0x000fd000000e040c */
.L_x_9:
[----:B------:R-:W0:Y:S01]  /*0b20*/  LDC.64 R24, c[0x0][0x640] ;  /* 0x00019000ff187b82 */ /* 0x000e220000000a00 */
[-CC-:B------:R-:W-:Y:S01]  /*0b30*/  SHF.R.U64 R28, R8, R0.reuse, R9.reuse ;  /* 0x00000000081c7219 */ /* 0x180fe20000001209 */
[----:B------:R-:W-:Y:S01]  /*0b40*/  IMAD R30, R7, R21, R4 ;  /* 0x00000015071e7224 */ /* 0x000fe200078e0204 */
[----:B------:R-:W-:Y:S01]  /*0b50*/  SHF.R.U32.HI R0, RZ, R0, R9 ;  /* 0x00000000ff007219 */ /* 0x000fe20000011609 */
[----:B------:R-:W-:Y:S01]  /*0b60*/  IMAD.MOV.U32 R21, RZ, RZ, 0x1 ;  /* 0x00000001ff157424 */ /* 0x000fe200078e00ff */
[----:B------:R-:W-:-:S03]  /*0b70*/  IADD3 R5, P0, RZ, -R28, RZ ;  /* 0x8000001cff057210 */ /* 0x000fc60007f1e0ff */
[----:B------:R-:W1:Y:S02]  /*0b80*/  LDC R6, c[0x0][0x618] ;  /* 0x00018600ff067b82 */ /* 0x000e640000000800 */
[----:B------:R-:W-:-:S04]  /*0b90*/  IMAD.X R9, RZ, RZ, ~R0, P0 ;  /* 0x000000ffff097224 */ /* 0x000fc800000e0e00 */
[-C--:B------:R-:W-:Y:S02]  /*0ba0*/  IMAD R0, R9, R26.reuse, RZ ;  /* 0x0000001a09007224 */ /* 0x080fe400078e02ff */
[----:B------:R-:W2:Y:S01]  /*0bb0*/  LDC R11, c[0x0][0x608] ;  /* 0x00018200ff0b7b82 */ /* 0x000ea20000000800 */
[----:B------:R-:W-:-:S04]  /*0bc0*/  IMAD.WIDE.U32 R8, R5, R26, R16 ;  /* 0x0000001a05087225 */ /* 0x000fc800078e0010 */
[----:B------:R-:W-:-:S03]  /*0bd0*/  IMAD R5, R5, R27, R0 ;  /* 0x0000001b05057224 */ /* 0x000fc600078e0200 */
[----:B------:R-:W3:Y:S01]  /*0be0*/  LDC R12, c[0x0][0x658] ;  /* 0x00019600ff0c7b82 */ /* 0x000ee20000000800 */
[----:B0-----:R-:W-:Y:S01]  /*0bf0*/  ISETP.NE.U32.AND P0, PT, R24, RZ, PT ;  /* 0x000000ff1800720c */ /* 0x001fe20003f05070 */
[----:B------:R-:W-:Y:S02]  /*0c00*/  IMAD.IADD R5, R9, 0x1, R5 ;  /* 0x0000000109057824 */ /* 0x000fe400078e0205 */
[----:B------:R-:W-:Y:S01]  /*0c10*/  IMAD.MOV.U32 R9, RZ, RZ, -0x1 ;  /* 0xffffffffff097424 */ /* 0x000fe200078e00ff */
[----:B------:R-:W-:-:S03]  /*0c20*/  ISETP.NE.AND.EX P0, PT, R25, RZ, PT, P0 ;  /* 0x000000ff1900720c */ /* 0x000fc60003f05300 */
[----:B------:R-:W0:Y:S01]  /*0c30*/  LDC R15, c[0x0][0x600] ;  /* 0x00018000ff0f7b82 */ /* 0x000e220000000800 */
[-CC-:B-1----:R-:W-:Y:S02]  /*0c40*/  SHF.R.U64 R13, R8, R6.reuse, R5.reuse ;  /* 0x00000006080d7219 */ /* 0x182fe40000001205 */
[----:B------:R-:W-:-:S05]  /*0c50*/  SHF.R.U32.HI R0, RZ, R6, R5 ;  /* 0x00000006ff007219 */ /* 0x000fca0000011605 */
[----:B------:R-:W1:Y:S01]  /*0c60*/  LDC R14, c[0x0][0x648] ;  /* 0x00019200ff0e7b82 */ /* 0x000e620000000800 */
[-CC-:B--2---:R-:W-:Y:S02]  /*0c70*/  SHF.R.U64 R27, R13, R11.reuse, R0.reuse ;  /* 0x0000000b0d1b7219 */ /* 0x184fe40000001200 */
[----:B------:R-:W-:-:S05]  /*0c80*/  SHF.R.U32.HI R5, RZ, R11, R0 ;  /* 0x0000000bff057219 */ /* 0x000fca0000011600 */
[----:B------:R-:W2:Y:S01]  /*0c90*/  LDC R20, c[0x0][0x638] ;  /* 0x00018e00ff147b82 */ /* 0x000ea20000000800 */
[-CC-:B---3--:R-:W-:Y:S02]  /*0ca0*/  SHF.R.U64 R26, R27, R12.reuse, R5.reuse ;  /* 0x0000000c1b1a7219 */ /* 0x188fe40000001205 */
[-C--:B------:R-:W-:Y:S02]  /*0cb0*/  SHF.L.U32 R0, R9, R12.reuse, RZ ;  /* 0x0000000c09007219 */ /* 0x080fe400000006ff */
[----:B------:R-:W-:Y:S01]  /*0cc0*/  SHF.R.U32.HI R5, RZ, R12, R5 ;  /* 0x0000000cff057219 */ /* 0x000fe20000011605 */
[----:B------:R-:W-:Y:S01]  /*0cd0*/  IMAD.MOV.U32 R4, RZ, RZ, R26 ;  /* 0x000000ffff047224 */ /* 0x000fe200078e001a */
[----:B------:R-:W-:Y:S01]  /*0ce0*/  LOP3.LUT R10, RZ, R0, RZ, 0x33, !PT ;  /* 0x00000000ff0a7212 */ /* 0x000fe200078e33ff */
[----:B------:R-:W3:Y:S01]  /*0cf0*/  LDC R23, c[0x0][0x610] ;  /* 0x00018400ff177b82 */ /* 0x000ee20000000800 */
[----:B------:R-:W-:Y:S05]  /*0d00*/  @!P0 BRA `(.L_x_10) ;  /* 0x0000000000288947 */ /* 0x000fea0003800000 */
[----:B------:R-:W4:Y:S02]  /*0d10*/  LDC R9, c[0x0][0x64c] ;  /* 0x00019300ff097b82 */ /* 0x000f240000000800 */
[----:B----4-:R-:W-:-:S05]  /*0d20*/  IADD3 R9, P0, R26, R9, RZ ;  /* 0x000000091a097210 */ /* 0x010fca0007f1e0ff */
        /* <DEDUP_REMOVED lines=8> */
.L_x_10:
[----:B-1----:R-:W-:Y:S01]  /*0db0*/  SHF.R.U64 R4, R4, R14, R5 ;  /* 0x0000000e04047219 */ /* 0x002fe20000001205 */
[----:B0-----:R-:W-:Y:S01]  /*0dc0*/  VIADD R6, R15, 0xffffffff ;  /* 0xffffffff0f067836 */ /* 0x001fe20000000000 */
[----:B------:R-:W-:Y:S02]  /*0dd0*/  SHF.L.U32 R0, R21, R12, RZ ;  /* 0x0000000c15007219 */ /* 0x000fe400000006ff */
[----:B------:R-:W-:Y:S01]  /*0de0*/  LOP3.LUT R5, R27, R10, RZ, 0xc0, !PT ;  /* 0x0000000a1b057212 */ /* 0x000fe200078ec0ff */
[----:B------:R-:W-:Y:S01]  /*0df0*/  IMAD.MOV R7, RZ, RZ, -R4 ;  /* 0x000000ffff077224 */ /* 0x000fe200078e0a04 */
[----:B------:R-:W-:Y:S02]  /*0e00*/  SEL R3, R3, R30, !P1 ;  /* 0x0000001e03037207 */ /* 0x000fe40004800000 */
[----:B------:R-:W-:Y:S01]  /*0e10*/  LOP3.LUT R6, R13, R6, RZ, 0xc0, !PT ;  /* 0x000000060d067212 */ /* 0x000fe200078ec0ff */
[----:B------:R-:W-:Y:S02]  /*0e20*/  IMAD R4, R0, R4, R5 ;  /* 0x0000000400047224 */ /* 0x000fe400078e0205 */
[----:B--2---:R-:W-:-:S02]  /*0e30*/  IMAD R0, R7, R20, R26 ;  /* 0x0000001407007224 */ /* 0x004fc400078e021a */
[----:B---3--:R-:W-:Y:S02]  /*0e40*/  IMAD R3, R4, R23, R3 ;  /* 0x0000001704037224 */ /* 0x008fe400078e0203 */
[----:B------:R-:W-:Y:S02]  /*0e50*/  IMAD R154, R0, R15, R6 ;  /* 0x0000000f009a7224 */ /* 0x000fe400078e0206 */
[----:B------:R-:W-:Y:S02]  /*0e60*/  IMAD.MOV.U32 R4, RZ, RZ, 0x1 ;  /* 0x00000001ff047424 */ /* 0x000fe400078e00ff */
[----:B------:R-:W-:Y:S01]  /*0e70*/  IMAD.MOV.U32 R23, RZ, RZ, R28 ;  /* 0x000000ffff177224 */ /* 0x000fe200078e001c */
[----:B------:R-:W-:Y:S02]  /*0e80*/  SEL R153, R154, R3, !P1 ;  /* 0x000000039a997207 */ /* 0x000fe40004800000 */
[----:B------:R-:W-:Y:S02]  /*0e90*/  PRMT R0, R4, 0x7610, R0 ;  /* 0x0000761004007816 */ /* 0x000fe40000000000 */
[----:B------:R-:W-:-:S07]  /*0ea0*/  SEL R154, R3, R154, !P1 ;  /* 0x0000009a039a7207 */ /* 0x000fce0004800000 */
.L_x_8:
[----:B------:R-:W-:-:S08]  /*0eb0*/  NOP ;  /* 0x0000000000007918 */ /* 0x000fd00000000000 */
[----:B------:R-:W0:Y:S02]  /*0ec0*/  USETMAXREG.TRY_ALLOC.CTAPOOL UP0, 0xe8 ;  /* 0x000000e8000079c8 */ /* 0x000e240008000600 */
[----:B0-----:R-:W-:-:S13]  /*0ed0*/  PLOP3.LUT P0, PT, PT, PT, UP0, 0x80, 0x0 ;  /* 0x000000000000781c */ /* 0x001fda0003f0f008 */
[----:B------:R-:W-:Y:S05]  /*0ee0*/  @!P0 BRA `(.L_x_8) ;  /* 0xfffffffc00f08947 */ /* 0x000fea000383ffff */
[----:B------:R-:W-:Y:S01]  /*0ef0*/  ULDC.64 UR4, c[0x0][0x598] ;  /* 0x0001660000047ab9 */ /* 0x000fe20000000a00 */
[----:B------:R-:W-:Y:S01]  /*0f00*/  ULDC.64 UR36, c[0x0][0x208] ;  /* 0x0000820000247ab9 */ /* 0x000fe20000000a00 */
[----:B------:R-:W-:-:S04]  /*0f10*/  ISETP.NE.U32.AND P0, PT, RZ, UR4, PT ;  /* 0x00000004ff007c0c */ /* 0x000fc8000bf05070 */
[----:B------:R-:W-:-:S13]  /*0f20*/  ISETP.NE.AND.EX P0, PT, RZ, UR5, PT, P0 ;  /* 0x00000005ff007c0c */ /* 0x000fda000bf05300 */
[----:B------:R-:W-:Y:S05]  /*0f30*/  @!P0 BRA `(.L_x_11) ;  /* 0x00000000001c8947 */ /* 0x000fea0003800000 */
[----:B------:R-:W0:Y:S02]  /*0f40*/  LDC.64 R4, c[0x0][0x598] ;  /* 0x00016600ff047b82 */ /* 0x000e240000000a00 */
[----:B0-----:R-:W2:Y:S02]  /*0f50*/  LDG.E.64 R4, desc[UR36][R4.64] ;  /* 0x0000002404047981 */ /* 0x001ea4000c1e1b00 */
[----:B--2---:R-:W-:-:S04]  /*0f60*/  ISETP.NE.U32.AND P0, PT, R4, RZ, PT ;  /* 0x000000ff0400720c */ /* 0x004fc80003f05070 */
[----:B------:R-:W-:-:S13]  /*0f70*/  ISETP.NE.AND.EX P0, PT, R5, RZ, PT, P0 ;  /* 0x000000ff0500720c */ /* 0x000fda0003f05300 */
[----:B------:R-:W-:Y:S05]  /*0f80*/  @!P0 BRA `(.L_x_11) ;  /* 0x0000000000088947 */ /* 0x000fea0003800000 */
[----:B------:R0:W5:Y:S01]  /*0f90*/  LD.E R155, desc[UR36][R4.64] ;  /* 0x00000024049b7980 */ /* 0x000162000c101900 */
[----:B------:R-:W-:Y:S05]  /*0fa0*/  BRA `(.L_x_12) ;  /* 0x0000000000247947 */ /* 0x000fea0003800000 */
.L_x_11:
[----:B------:R-:W-:Y:S02]  /*0fb0*/  ULDC.64 UR4, c[0x0][0x588] ;  /* 0x0001620000047ab9 */ /* 0x000fe40000000a00 */
[----:B------:R-:W-:-:S04]  /*0fc0*/  ISETP.NE.U32.AND P0, PT, RZ, UR4, PT ;  /* 0x00000004ff007c0c */ /* 0x000fc8000bf05070 */
[----:B------:R-:W-:-:S13]  /*0fd0*/  ISETP.NE.AND.EX P0, PT, RZ, UR5, PT, P0 ;  /* 0x00000005ff007c0c */ /* 0x000fda000bf05300 */
[----:B------:R-:W-:Y:S05]  /*0fe0*/  @!P0 BRA `(.L_x_13) ;  /* 0x00000000000c8947 */ /* 0x000fea0003800000 */
[----:B------:R-:W0:Y:S02]  /*0ff0*/  LDC.64 R4, c[0x0][0x588] ;  /* 0x00016200ff047b82 */ /* 0x000e240000000a00 */
[----:B0-----:R1:W5:Y:S01]  /*1000*/  LDG.E R155, desc[UR36][R4.64] ;  /* 0x00000024049b7981 */ /* 0x001362000c1e1900 */
[----:B------:R-:W-:Y:S05]  /*1010*/  BRA `(.L_x_12) ;  /* 0x0000000000087947 */ /* 0x000fea0003800000 */
.L_x_13:
[----:B------:R-:W-:Y:S02]  /*1020*/  ULDC UR4, c[0x0][0x580] ;  /* 0x0001600000047ab9 */ /* 0x000fe40000000800 */
[----:B------:R-:W-:-:S07]  /*1030*/  IMAD.U32 R155, RZ, RZ, UR4 ;  /* 0x00000004ff9b7e24 */ /* 0x000fce000f8e00ff */
.L_x_12:
[----:B------:R-:W-:Y:S02]  /*1040*/  ULDC.64 UR4, c[0x0][0x5a0] ;  /* 0x0001680000047ab9 */ /* 0x000fe40000000a00 */
[----:B------:R-:W-:-:S04]  /*1050*/  ISETP.NE.U32.AND P0, PT, RZ, UR4, PT ;  /* 0x00000004ff007c0c */ /* 0x000fc8000bf05070 */
[----:B------:R-:W-:-:S13]  /*1060*/  ISETP.NE.AND.EX P0, PT, RZ, UR5, PT, P0 ;  /* 0x00000005ff007c0c */ /* 0x000fda000bf05300 */
[----:B------:R-:W-:Y:S05]  /*1070*/  @!P0 BRA `(.L_x_14) ;  /* 0x00000000001c8947 */ /* 0x000fea0003800000 */
[----:B01----:R-:W0:Y:S02]  /*1080*/  LDC.64 R4, c[0x0][0x5a0] ;  /* 0x00016800ff047b82 */ /* 0x003e240000000a00 */
[----:B0-----:R-:W2:Y:S02]  /*1090*/  LDG.E.64 R4, desc[UR36][R4.64] ;  /* 0x0000002404047981 */ /* 0x001ea4000c1e1b00 */
[----:B--2---:R-:W-:-:S04]  /*10a0*/  ISETP.NE.U32.AND P0, PT, R4, RZ, PT ;  /* 0x000000ff0400720c */ /* 0x004fc80003f05070 */
[----:B------:R-:W-:-:S13]  /*10b0*/  ISETP.NE.AND.EX P0, PT, R5, RZ, PT, P0 ;  /* 0x000000ff0500720c */ /* 0x000fda0003f05300 */
[----:B------:R-:W-:Y:S05]  /*10c0*/  @!P0 BRA `(.L_x_14) ;  /* 0x0000000000088947 */ /* 0x000fea0003800000 */
[----:B------:R0:W5:Y:S01]  /*10d0*/  LD.E R156, desc[UR36][R4.64] ;  /* 0x00000024049c7980 */ /* 0x000162000c101900 */
[----:B------:R-:W-:Y:S05]  /*10e0*/  BRA `(.L_x_15) ;  /* 0x0000000000247947 */ /* 0x000fea0003800000 */
.L_x_14:
[----:B------:R-:W-:Y:S02]  /*10f0*/  ULDC.64 UR4, c[0x0][0x590] ;  /* 0x0001640000047ab9 */ /* 0x000fe40000000a00 */
[----:B------:R-:W-:-:S04]  /*1100*/  ISETP.NE.U32.AND P0, PT, RZ, UR4, PT ;  /* 0x00000004ff007c0c */ /* 0x000fc8000bf05070 */
[----:B------:R-:W-:-:S13]  /*1110*/  ISETP.NE.AND.EX P0, PT, RZ, UR5, PT, P0 ;  /* 0x00000005ff007c0c */ /* 0x000fda000bf05300 */
[----:B------:R-:W-:Y:S05]  /*1120*/  @!P0 BRA `(.L_x_16) ;  /* 0x00000000000c8947 */ /* 0x000fea0003800000 */
[----:B------:R-:W2:Y:S02]  /*1130*/  LDC.64 R156, c[0x0][0x590] ;  /* 0x00016400ff9c7b82 */ /* 0x000ea40000000a00 */
[----:B--2---:R2:W5:Y:S01]  /*1140*/  LDG.E R156, desc[UR36][R156.64] ;  /* 0x000000249c9c7981 */ /* 0x004562000c1e1900 */
[----:B------:R-:W-:Y:S05]  /*1150*/  BRA `(.L_x_15) ;  /* 0x0000000000087947 */ /* 0x000fea0003800000 */
.L_x_16:
[----:B------:R-:W-:Y:S02]  /*1160*/  ULDC UR4, c[0x0][0x584] ;  /* 0x0001610000047ab9 */ /* 0x000fe40000000800 */
[----:B------:R-:W-:-:S07]  /*1170*/  IMAD.U32 R156, RZ, RZ, UR4 ;  /* 0x00000004ff9c7e24 */ /* 0x000fce000f8e00ff */
.L_x_15:
[----:B------:R-:W-:-:S13]  /*1180*/  LOP3.LUT P0, RZ, R0, 0xff, RZ, 0xc0, !PT ;  /* 0x000000ff00ff7812 */ /* 0x000fda000780c0ff */
[----:B------:R-:W-:Y:S05]  /*1190*/  @!P0 EXIT ;  /* 0x000000000000894d */ /* 0x000fea0003800000 */
[----:B------:R-:W-:Y:S01]  /*11a0*/  ULDC UR4, c[0x0][0x28c] ;  /* 0x0000a30000047ab9 */ /* 0x000fe20000000800 */
[----:B--2---:R-:W-:Y:S01]  /*11b0*/  LOP3.LUT R157, R19, 0x1, RZ, 0xfc, !PT ;  /* 0x00000001139d7812 */ /* 0x004fe200078efcff */
[----:B------:R-:W-:Y:S01]  /*11c0*/  UIADD3 UR4, UR4, 0x1f, URZ ;  /* 0x0000001f04047890 */ /* 0x000fe2000fffe03f */
[----:B------:R-:W-:Y:S01]  /*11d0*/  UMOV UR38, URZ ;  /* 0x0000003f00267c82 */ /* 0x000fe20008000000 */
[----:B------:R-:W-:Y:S02]  /*11e0*/  UMOV UR39, URZ ;  /* 0x0000003f00277c82 */ /* 0x000fe40008000000 */
[----:B------:R-:W-:-:S04]  /*11f0*/  USHF.R.S32.HI UR5, URZ, 0x1f, UR4 ;  /* 0x0000001f3f057899 */ /* 0x000fc80008011404 */
[----:B------:R-:W-:-:S04]  /*1200*/  ULEA.HI UR5, UR5, UR4, URZ, 0x5 ;  /* 0x0000000405057291 */ /* 0x000fc8000f8f283f */
[----:B------:R-:W-:-:S12]  /*1210*/  USHF.R.S32.HI UR40, URZ, 0x5, UR5 ;  /* 0x000000053f287899 */ /* 0x000fd80008011405 */
.L_x_292:
[----:B------:R-:W-:Y:S01]  /*1220*/  LOP3.LUT R0, R18, 0x80, RZ, 0xc0, !PT ;  /* 0x0000008012007812 */ /* 0x000fe200078ec0ff */
[----:B--2---:R-:W2:Y:S01]  /*1230*/  S2UR UR7, SR_CgaCtaId ;  /* 0x00000000000779c3 */ /* 0x004ea20000008800 */
[----:B------:R-:W-:Y:S02]  /*1240*/  UMOV UR6, 0x400 ;  /* 0x0000040000067882 */ /* 0x000fe40000000000 */
[----:B------:R-:W-:-:S06]  /*1250*/  SHF.R.U32.HI R0, RZ, 0x7, R0 ;  /* 0x00000007ff007819 */ /* 0x000fcc0000011600 */
[----:B---3--:R-:W3:Y:S01]  /*1260*/  SHFL.IDX PT, R0, R0, RZ, 0x1f ;  /* 0x00001fff00007589 */ /* 0x008ee200000e0000 */
[----:B--2---:R-:W-:Y:S01]  /*1270*/  ULEA UR6, UR7, UR6, 0x18 ;  /* 0x0000000607067291 */ /* 0x004fe2000f8ec03f */
[----:B---3--:R-:W-:-:S13]  /*1280*/  R2UR UR4, R0 ;  /* 0x00000000000472ca */ /* 0x008fda00000e0000 */
[----:B------:R-:W-:-:S04]  /*1290*/  ULEA.HI UR5, UR4, UR4, URZ, 0x1 ;  /* 0x0000000404057291 */ /* 0x000fc8000f8f083f */
[----:B------:R-:W-:-:S04]  /*12a0*/  ULOP3.LUT UR5, UR5, 0x7fffe, URZ, 0xc0, !UPT ;  /* 0x0007fffe05057892 */ /* 0x000fc8000f8ec03f */
[----:B------:R-:W-:-:S03]  /*12b0*/  UIADD3 UR5, UR4, -UR5, URZ ;  /* 0x8000000504057290 */ /* 0x000fc6000fffe03f */
[----:B------:R-:W-:Y:S01]  /*12c0*/  ULDC UR4, c[0x0][0x28c] ;  /* 0x0000a30000047ab9 */ /* 0x000fe20000000800 */
[----:B------:R-:W-:Y:S01]  /*12d0*/  ULEA UR5, UR5, UR6, 0xd ;  /* 0x0000000605057291 */ /* 0x000fe2000f8e683f */
[----:B------:R-:W-:-:S03]  /*12e0*/  ISETP.LT.AND P0, PT, RZ, UR4, PT ;  /* 0x00000004ff007c0c */ /* 0x000fc6000bf01270 */
[----:B------:R-:W-:-:S04]  /*12f0*/  UIADD3 UR5, UR5, 0x100, URZ ;  /* 0x0000010005057890 */ /* 0x000fc8000fffe03f */
[----:B------:R-:W-:-:S04]  /*1300*/  USHF.R.U32.HI UR5, URZ, 0x4, UR5 ;  /* 0x000000043f057899 */ /* 0x000fc80008011605 */
[----:B------:R-:W-:Y:S02]  /*1310*/  ULOP3.LUT UR41, UR5, 0x3fff, URZ, 0xc0, !UPT ;  /* 0x00003fff05297892 */ /* 0x000fe4000f8ec03f */
[----:B-1--45:R-:W-:Y:S10]  /*1320*/  @P0 BRA `(.L_x_17) ;  /* 0x0000000000400947 */ /* 0x032ff40003800000 */
[----:B------:R-:W-:Y:S01]  /*1330*/  MOV R0, 0x0 ;  /* 0x0000000000007802 */ /* 0x000fe20000000f00 */
[----:B------:R-:W-:Y:S01]  /*1340*/  ULDC.64 UR4, c[0x4][0x68] ;  /* 0x01001a0000047ab9 */ /* 0x000fe20000000a00 */
[----:B------:R-:W-:Y:S01]  /*1350*/  ULDC.64 UR6, c[0x4][0x8] ;  /* 0x0100020000067ab9 */ /* 0x000fe20000000a00 */
[----:B01----:R-:W-:Y:S01]  /*1360*/  IMAD.U32 R4, RZ, RZ, UR4 ;  /* 0x00000004ff047e24 */ /* 0x003fe2000f8e00ff */
[----:B------:R0:W1:Y:S01]  /*1370*/  LDC.64 R14, c[0x4][R0] ;  /* 0x01000000000e7b82 */ /* 0x0000620000000a00 */
[----:B------:R-:W-:Y:S01]  /*1380*/  IMAD.U32 R5, RZ, RZ, UR5 ;  /* 0x00000005ff057e24 */ /* 0x000fe2000f8e00ff */
[----:B------:R-:W-:Y:S01]  /*1390*/  ULDC.64 UR4, c[0x4][0x70] ;  /* 0x01001c0000047ab9 */ /* 0x000fe20000000a00 */
[----:B------:R-:W-:Y:S02]  /*13a0*/  IMAD.U32 R10, RZ, RZ, UR6 ;  /* 0x00000006ff0a7e24 */ /* 0x000fe4000f8e00ff */
[----:B------:R-:W-:Y:S02]  /*13b0*/  IMAD.U32 R6, RZ, RZ, UR4 ;  /* 0x00000004ff067e24 */ /* 0x000fe4000f8e00ff */
[----:B------:R-:W-:-:S02]  /*13c0*/  IMAD.U32 R7, RZ, RZ, UR5 ;  /* 0x00000005ff077e24 */ /* 0x000fc4000f8e00ff */
[----:B------:R-:W-:Y:S02]  /*13d0*/  IMAD.U32 R11, RZ, RZ, UR7 ;  /* 0x00000007ff0b7e24 */ /* 0x000fe4000f8e00ff */
[----:B------:R-:W-:Y:S02]  /*13e0*/  IMAD.MOV.U32 R8, RZ, RZ, 0x1e1 ;  /* 0x000001e1ff087424 */ /* 0x000fe400078e00ff */
[----:B------:R-:W-:Y:S02]  /*13f0*/  IMAD.MOV.U32 R12, RZ, RZ, 0x1 ;  /* 0x00000001ff0c7424 */ /* 0x000fe400078e00ff */
[----:B0-----:R-:W-:-:S07]  /*1400*/  IMAD.MOV.U32 R13, RZ, RZ, RZ ;  /* 0x000000ffff0d7224 */ /* 0x001fce00078e00ff */
[----:B------:R-:W-:-:S07]  /*1410*/  LEPC R20, `(.L_x_17) ;  /* 0x000000001014794e */ /* 0x000fce0000000000 */
[----:B-1---5:R-:W-:Y:S05]  /*1420*/  CALL.ABS.NOINC R14 ;  /* 0x000000000e007343 */ /* 0x022fea0003c00000 */
.L_x_17:
[----:B------:R-:W-:-:S13]  /*1430*/  ISETP.NE.AND P0, PT, R157, 0x3, PT ;  /* 0x000000039d00780c */ /* 0x000fda0003f05270 */
[----:B------:R-:W-:Y:S05]  /*1440*/  @!P0 BRA `(.L_x_18) ;  /* 0x0000000000048947 */ /* 0x000fea0003800000 */
[----:B------:R-:W-:Y:S01]  /*1450*/  BPT.TRAP 0x1 ;  /* 0x000000040000795c */ /* 0x000fe20000300000 */
.L_x_18:
[----:B------:R-:W2:Y:S01]  /*1460*/  S2UR UR5, SR_CgaCtaId ;  /* 0x00000000000579c3 */ /* 0x000ea20000008800 */
[----:B------:R-:W-:Y:S01]  /*1470*/  UMOV UR4, 0x400 ;  /* 0x0000040000047882 */ /* 0x000fe20000000000 */
[----:B------:R-:W-:Y:S02]  /*1480*/  IMAD.U32 R0, RZ, RZ, UR38 ;  /* 0x00000026ff007e24 */ /* 0x000fe4000f8e00ff */
[----:B------:R-:W-:-:S03]  /*1490*/  IMAD.U32 R3, RZ, RZ, UR39 ;  /* 0x00000027ff037e24 */ /* 0x000fc6000f8e00ff */
[----:B------:R-:W-:Y:S01]  /*14a0*/  SHF.L.U32 R0, R0, 0x1f, RZ ;  /* 0x0000001f00007819 */ /* 0x000fe200000006ff */
[----:B--2---:R-:W-:-:S06]  /*14b0*/  ULEA UR4, UR5, UR4, 0x18 ;  /* 0x0000000405047291 */ /* 0x004fcc000f8ec03f */
[----:B------:R-:W-:-:S04]  /*14c0*/  IMAD.U32 R6, RZ, RZ, UR4 ;  /* 0x00000004ff067e24 */ /* 0x000fc8000f8e00ff */
[----:B------:R-:W-:-:S04]  /*14d0*/  IMAD R3, R3, 0x8, R6 ;  /* 0x0000000803037824 */ /* 0x000fc800078e0206 */
[----:B------:R2:W3:Y:S01]  /*14e0*/  SYNCS.PHASECHK.TRANS64.TRYWAIT P1, [R3+URZ], R0 ;  /* 0x00000000030075a7 */ /* 0x0004e2000802017f */
[----:B------:R-:W-:Y:S05]  /*14f0*/  @!P0 BRA `(.L_x_19) ;  /* 0x0000000000048947 */ /* 0x000fea0003800000 */
[----:B------:R-:W-:Y:S01]  /*1500*/  BPT.TRAP 0x1 ;  /* 0x000000040000795c */ /* 0x000fe20000300000 */
.L_x_19:
[----:B---3--:R-:W-:Y:S05]  /*1510*/  @P1 BRA `(.L_x_20) ;  /* 0x0000000000081947 */ /* 0x008fea0003800000 */
[----:B------:R-:W3:Y:S02]  /*1520*/  SYNCS.PHASECHK.TRANS64.TRYWAIT P1, [R3+URZ], R0 ;  /* 0x00000000030075a7 */ /* 0x000ee4000802017f */
[----:B---3--:R-:W-:Y:S05]  /*1530*/  @!P1 BRA `(.L_x_21) ;  /* 0x000000a4003c9947 */ /* 0x008fea0003800000 */
.L_x_20:
[----:B------:R-:W-:-:S04]  /*1540*/  UISETP.LT.AND UP0, UPT, UR40, 0x1, UPT ;  /* 0x000000012800788c */ /* 0x000fc8000bf01270 */
[----:B------:R-:W-:-:S06]  /*1550*/  USEL UR4, UR40, 0x1, UP0 ;  /* 0x0000000128047887 */ /* 0x000fcc0008000000 */
[----:B--23--:R-:W-:Y:S01]  /*1560*/  IMAD.U32 R0, RZ, RZ, UR4 ;  /* 0x00000004ff007e24 */ /* 0x00cfe2000f8e00ff */
[----:B------:R-:W-:Y:S05]  /*1570*/  WARPSYNC.ALL ;  /* 0x0000000000007948 */ /* 0x000fea0003800000 */
[----:B------:R-:W-:-:S04]  /*1580*/  IADD3 R0, -R0, UR40, RZ ;  /* 0x0000002800007c10 */ /* 0x000fc8000fffe1ff */
[----:B------:R-:W-:Y:S02]  /*1590*/  ISETP.GE.AND P1, PT, R0, 0x1, PT ;  /* 0x000000010000780c */ /* 0x000fe40003f26270 */
[----:B------:R-:W-:Y:S01]  /*15a0*/  R2UR UR4, R6 ;  /* 0x00000000060472ca */ /* 0x000fe200000e0000 */
[----:B------:R-:W-:Y:S01]  /*15b0*/  WARPGROUP.ARRIVE ;  /* 0x00000000000079c5 */ /* 0x000fe20000000000 */
[----:B------:R-:W-:Y:S01]  /*15c0*/  UMOV UR9, 0x40000040 ;  /* 0x4000004000097882 */ /* 0x000fe20000000000 */
[----:B------:R-:W-:-:S10]  /*15d0*/  UMOV UR11, 0x40000040 ;  /* 0x40000040000b7882 */ /* 0x000fd40000000000 */
[----:B------:R-:W-:-:S04]  /*15e0*/  UIADD3 UR4, UR4, 0x14100, URZ ;  /* 0x0001410004047890 */ /* 0x000fc8000fffe03f */
[----:B------:R-:W-:-:S04]  /*15f0*/  USHF.R.U32.HI UR4, URZ, 0x4, UR4 ;  /* 0x000000043f047899 */ /* 0x000fc80008011604 */
[----:B------:R-:W-:Y:S02]  /*1600*/  ULOP3.LUT UR5, UR4, 0x3fff, URZ, 0xc0, !UPT ;  /* 0x00003fff04057892 */ /* 0x000fe4000f8ec03f */
[----:B------:R-:W-:Y:S02]  /*1610*/  ULOP3.LUT UR4, UR41, 0x10000, URZ, 0xfc, !UPT ;  /* 0x0001000029047892 */ /* 0x000fe4000f8efc3f */
[----:B------:R-:W-:Y:S02]  /*1620*/  ULOP3.LUT UR5, UR5, 0x10000, URZ, 0xfc, !UPT ;  /* 0x0001000005057892 */ /* 0x000fe4000f8efc3f */
[----:B------:R-:W-:Y:S02]  /*1630*/  ULEA UR6, UR39, UR4, 0xa ;  /* 0x0000000427067291 */ /* 0x000fe4000f8e503f */
[----:B------:R-:W-:-:S05]  /*1640*/  ULEA UR7, UR39, UR5, 0xb ;  /* 0x0000000527077291 */ /* 0x000fca000f8e583f */
[----:B------:R-:W-:Y:S02]  /*1650*/  UMOV UR8, UR6 ;  /* 0x0000000600087c82 */ /* 0x000fe40008000000 */
[----:B------:R-:W-:Y:S02]  /*1660*/  UMOV UR10, UR7 ;  /* 0x00000007000a7c82 */ /* 0x000fe40008000000 */
[----:B------:R-:W-:Y:S01]  /*1670*/  HGMMA.64x256x8.F32.TF32 R24, gdesc[UR8], RZ, !UPT, gsb0 ;  /* 0x07e00000081879f0 */ /* 0x000fe2000c0028ff */
[----:B------:R-:W-:Y:S02]  /*1680*/  UIADD3 UR8, UR6, 0x2, URZ ;  /* 0x0000000206087890 */ /* 0x000fe4000fffe03f */
[----:B------:R-:W-:Y:S01]  /*1690*/  UIADD3 UR10, UR7, 0x2, URZ ;  /* 0x00000002070a7890 */ /* 0x000fe2000fffe03f */
[----:B------:R-:W-:Y:S01]  /*16a0*/  UMOV UR9, 0x40000040 ;  /* 0x4000004000097882 */ /* 0x000fe20000000000 */
[----:B------:R-:W-:Y:S01]  /*16b0*/  UMOV UR11, 0x40000040 ;  /* 0x40000040000b7882 */ /* 0x000fe20000000000 */
[----:B------:R-:W-:-:S02]  /*16c0*/  WARPGROUP.DEPBAR.LE gsb0, 0x0 ;  /* 0x00008000000079c5 */ /* 0x000fc40000010000 */
[----:B------:R-:W-:-:S15]  /*16d0*/  WARPGROUP.ARRIVE ;  /* 0x00000000000079c5 */ /* 0x000fde0000000000 */
[----:B------:R-:W-:-:S05]  /*16e0*/  NOP ;  /* 0x0000000000007918 */ /* 0x000fca0000000000 */
[----:B------:R-:W-:Y:S01]  /*16f0*/  HGMMA.64x256x8.F32.TF32 R24, gdesc[UR8], R24, gsb0 ;  /* 0x07e00000081879f0 */ /* 0x000fe20008002818 */
[----:B------:R-:W-:Y:S02]  /*1700*/  UIADD3 UR8, UR6, 0x4, URZ ;  /* 0x0000000406087890 */ /* 0x000fe4000fffe03f */
[----:B------:R-:W-:Y:S01]  /*1710*/  UIADD3 UR10, UR7, 0x4, URZ ;  /* 0x00000004070a7890 */ /* 0x000fe2000fffe03f */
[----:B------:R-:W-:Y:S01]  /*1720*/  UMOV UR9, 0x40000040 ;  /* 0x4000004000097882 */ /* 0x000fe20000000000 */
[----:B------:R-:W-:Y:S01]  /*1730*/  UMOV UR11, 0x40000040 ;  /* 0x40000040000b7882 */ /* 0x000fe20000000000 */
[----:B------:R-:W-:Y:S02]  /*1740*/  WARPGROUP.DEPBAR.LE gsb0, 0x0 ;  /* 0x00008000000079c5 */ /* 0x000fe40000010000 */
        /* <DEDUP_REMOVED lines=10> */
[----:B------:R-:W-:Y:S03]  /*17f0*/  HGMMA.64x256x8.F32.TF32 R24, gdesc[UR8], R24, gsb0 ;  /* 0x07e00000081879f0 */ /* 0x000fe60008002818 */
[----:B------:R-:W-:Y:S02]  /*1800*/  WARPGROUP.DEPBAR.LE gsb0, 0x0 ;  /* 0x00008000000079c5 */ /* 0x000fe40000010000 */
[----:B------:R-:W-:Y:S05]  /*1810*/  @!P1 BRA `(.L_x_22) ;  /* 0x0000000400309947 */ /* 0x000fea0003800000 */
[----:B------:R-:W-:Y:S02]  /*1820*/  UIADD3 UR6, UR39, 0x1, URZ ;  /* 0x0000000127067890 */ /* 0x000fe4000fffe03f */
[----:B------:R-:W-:Y:S02]  /*1830*/  IMAD.U32 R3, RZ, RZ, UR39 ;  /* 0x00000027ff037e24 */ /* 0x000fe4000f8e00ff */
[----:B------:R-:W-:-:S04]  /*1840*/  UISETP.NE.AND UP0, UPT, UR6, 0x5, UPT ;  /* 0x000000050600788c */ /* 0x000fc8000bf05270 */
[----:B------:R-:W-:Y:S02]  /*1850*/  USEL UR7, URZ, 0x1, UP0 ;  /* 0x000000013f077887 */ /* 0x000fe40008000000 */
[----:B------:R-:W-:Y:S02]  /*1860*/  USEL UR6, UR6, URZ, UP0 ;  /* 0x0000003f06067287 */ /* 0x000fe40008000000 */
[----:B------:R-:W-:-:S06]  /*1870*/  ULOP3.LUT UR7, UR38, UR7, URZ, 0x3c, !UPT ;  /* 0x0000000726077292 */ /* 0x000fcc000f8e3c3f */
[----:B------:R-:W-:-:S07]  /*1880*/  IMAD.U32 R7, RZ, RZ, UR7 ;  /* 0x00000007ff077e24 */ /* 0x000fce000f8e00ff */
.L_x_29:
[----:B------:R-:W-:Y:S05]  /*1890*/  @!P0 BRA `(.L_x_23) ;  /* 0x0000000000048947 */ /* 0x000fea0003800000 */
[----:B------:R-:W-:Y:S01]  /*18a0*/  BPT.TRAP 0x1 ;  /* 0x000000040000795c */ /* 0x000fe20000300000 */
.L_x_23:
[----:B------:R-:W2:Y:S01]  /*18b0*/  S2UR UR8, SR_CgaCtaId ;  /* 0x00000000000879c3 */ /* 0x000ea20000008800 */
[----:B------:R-:W-:Y:S01]  /*18c0*/  UMOV UR7, 0x400 ;  /* 0x0000040000077882 */ /* 0x000fe20000000000 */
[----:B01----:R-:W-:Y:S01]  /*18d0*/  IMAD.U32 R5, RZ, RZ, UR6 ;  /* 0x00000006ff057e24 */ /* 0x003fe2000f8e00ff */
[----:B------:R-:W-:Y:S01]  /*18e0*/  SHF.L.U32 R4, R7, 0x1f, RZ ;  /* 0x0000001f07047819 */ /* 0x000fe200000006ff */
[----:B--2---:R-:W-:-:S06]  /*18f0*/  ULEA UR7, UR8, UR7, 0x18 ;  /* 0x0000000708077291 */ /* 0x004fcc000f8ec03f */
[----:B------:R-:W-:-:S04]  /*1900*/  IMAD.U32 R6, RZ, RZ, UR7 ;  /* 0x00000007ff067e24 */ /* 0x000fc8000f8e00ff */
[----:B------:R-:W-:-:S04]  /*1910*/  IMAD R5, R5, 0x8, R6 ;  /* 0x0000000805057824 */ /* 0x000fc800078e0206 */
[----:B------:R0:W1:Y:S01]  /*1920*/  SYNCS.PHASECHK.TRANS64.TRYWAIT P1, [R5+URZ], R4 ;  /* 0x00000004050075a7 */ /* 0x000062000802017f */
[----:B------:R-:W-:Y:S05]  /*1930*/  @!P0 BRA `(.L_x_24) ;  /* 0x0000000000048947 */ /* 0x000fea0003800000 */
[----:B------:R-:W-:Y:S01]  /*1940*/  BPT.TRAP 0x1 ;  /* 0x000000040000795c */ /* 0x000fe20000300000 */
.L_x_24:
[----:B-1----:R-:W-:Y:S05]  /*1950*/  @P1 BRA `(.L_x_25) ;  /* 0x0000000000081947 */ /* 0x002fea0003800000 */
[----:B------:R-:W1:Y:S02]  /*1960*/  SYNCS.PHASECHK.TRANS64.TRYWAIT P1, [R5+URZ], R4 ;  /* 0x00000004050075a7 */ /* 0x000e64000802017f */
[----:B-1----:R-:W-:Y:S05]  /*1970*/  @!P1 BRA `(.L_x_26) ;  /* 0x000000a000409947 */ /* 0x002fea0003800000 */
.L_x_25:
[----:B------:R-:W-:Y:S01]  /*1980*/  ULEA UR7, UR6, UR4, 0xa ;  /* 0x0000000406077291 */ /* 0x000fe2000f8e503f */
[----:B------:R-:W-:Y:S01]  /*1990*/  WARPGROUP.ARRIVE ;  /* 0x00000000000079c5 */ /* 0x000fe20000000000 */
[----:B------:R-:W-:Y:S01]  /*19a0*/  ULEA UR12, UR6, UR5, 0xb ;  /* 0x00000005060c7291 */ /* 0x000fe2000f8e583f */
[----:B------:R-:W-:Y:S01]  /*19b0*/  UMOV UR9, 0x40000040 ;  /* 0x4000004000097882 */ /* 0x000fe20000000000 */
[----:B------:R-:W-:-:S03]  /*19c0*/  UMOV UR11, 0x40000040 ;  /* 0x40000040000b7882 */ /* 0x000fc60000000000 */
[----:B------:R-:W-:Y:S02]  /*19d0*/  UMOV UR8, UR7 ;  /* 0x0000000700087c82 */ /* 0x000fe40008000000 */
[----:B------:R-:W-:Y:S02]  /*19e0*/  UMOV UR10, UR12 ;  /* 0x0000000c000a7c82 */ /* 0x000fe40008000000 */
[----:B------:R-:W-:Y:S01]  /*19f0*/  HGMMA.64x256x8.F32.TF32 R24, gdesc[UR8], R24, gsb0 ;  /* 0x07e00000081879f0 */ /* 0x000fe20008002818 */
        /* <DEDUP_REMOVED lines=26> */
[----:B------:R-:W-:Y:S01]  /*1ba0*/  BPT.TRAP 0x1 ;  /* 0x000000040000795c */ /* 0x000fe20000300000 */
.L_x_27:
[----:B------:R-:W-:-:S13]  /*1bb0*/  ISETP.NE.AND P1, PT, R22, RZ, PT ;  /* 0x000000ff1600720c */ /* 0x000fda0003f25270 */
[----:B01----:R-:W-:-:S04]  /*1bc0*/  @P1 IMAD R4, R3, 0x8, R6 ;  /* 0x0000000803041824 */ /* 0x003fc800078e0206 */
[----:B------:R-:W-:-:S05]  /*1bd0*/  @P1 VIADD R5, R4, 0x28 ;  /* 0x0000002804051836 */ /* 0x000fca0000000000 */
[----:B------:R-:W-:-:S04]  /*1be0*/  @P1 PRMT R5, R152, 0x654, R5 ;  /* 0x0000065498051816 */ /* 0x000fc80000000005 */
[----:B------:R0:W-:Y:S01]  /*1bf0*/  @P1 SYNCS.ARRIVE.TRANS64.RED.A1T0 RZ, [R5+URZ], RZ ;  /* 0x000000ff05ff19a7 */ /* 0x0001e2000810043f */
[----:B------:R-:W-:-:S13]  /*1c00*/  ISETP.GT.U32.AND P1, PT, R19, 0x1, PT ;  /* 0x000000011300780c */ /* 0x000fda0003f24070 */
[----:B0-----:R-:W-:Y:S05]  /*1c10*/  @P1 BRA `(.L_x_28) ;  /* 0x0000000000041947 */ /* 0x001fea0003800000 */
[----:B------:R-:W-:Y:S01]  /*1c20*/  BPT.TRAP 0x1 ;  /* 0x000000040000795c */ /* 0x000fe20000300000 */
.L_x_28:
[----:B------:R-:W-:Y:S01]  /*1c30*/  UIADD3 UR6, UR6, 0x1, URZ ;  /* 0x0000000106067890 */ /* 0x000fe2000fffe03f */
[C---:B------:R-:W-:Y:S01]  /*1c40*/  ISETP.GT.AND P2, PT, R0.reuse, 0x1, PT ;  /* 0x000000010000780c */ /* 0x040fe20003f44270 */
[----:B------:R-:W-:Y:S02]  /*1c50*/  VIADD R3, R3, 0x1 ;  /* 0x0000000103037836 */ /* 0x000fe40000000000 */
[----:B------:R-:W-:Y:S01]  /*1c60*/  UISETP.NE.AND UP0, UPT, UR6, 0x5, UPT ;  /* 0x000000050600788c */ /* 0x000fe2000bf05270 */
[----:B------:R-:W-:Y:S02]  /*1c70*/  VIADD R0, R0, 0xffffffff ;  /* 0xffffffff00007836 */ /* 0x000fe40000000000 */
[C---:B------:R-:W-:Y:S01]  /*1c80*/  ISETP.NE.AND P1, PT, R3.reuse, 0x5, PT ;  /* 0x000000050300780c */ /* 0x040fe20003f25270 */
[----:B------:R-:W-:Y:S02]  /*1c90*/  USEL UR7, URZ, 0x1, UP0 ;  /* 0x000000013f077887 */ /* 0x000fe40008000000 */
[----:B------:R-:W-:Y:S01]  /*1ca0*/  USEL UR6, UR6, URZ, UP0 ;  /* 0x0000003f06067287 */ /* 0x000fe20008000000 */
[----:B------:R-:W-:-:S03]  /*1cb0*/  SEL R3, R3, RZ, P1 ;  /* 0x000000ff03037207 */ /* 0x000fc60000800000 */
[----:B------:R-:W-:Y:S01]  /*1cc0*/  LOP3.LUT R7, R7, UR7, RZ, 0x3c, !PT ;  /* 0x0000000707077c12 */ /* 0x000fe2000f8e3cff */
[----:B------:R-:W-:Y:S07]  /*1cd0*/  @P2 BRA `(.L_x_29) ;  /* 0xfffffff800ec2947 */ /* 0x000fee000383ffff */
.L_x_22:
[----:B------:R-:W2:Y:S02]  /*1ce0*/  LDC R0, c[0x0][0x28c] ;  /* 0x0000a300ff007b82 */ /* 0x000ea40000000800 */
[----:B--2---:R-:W-:-:S13]  /*1cf0*/  ISETP.GE.AND P1, PT, R0, 0x1, PT ;  /* 0x000000010000780c */ /* 0x004fda0003f26270 */
[----:B------:R-:W-:Y:S05]  /*1d00*/  @!P1 BRA `(.L_x_30) ;  /* 0x0000000000509947 */ /* 0x000fea0003800000 */
[----:B------:R-:W-:Y:S05]  /*1d10*/  @!P0 BRA `(.L_x_31) ;  /* 0x0000000000048947 */ /* 0x000fea0003800000 */
[----:B------:R-:W-:Y:S01]  /*1d20*/  BPT.TRAP 0x1 ;  /* 0x000000040000795c */ /* 0x000fe20000300000 */
.L_x_31:
[----:B------:R-:W-:Y:S01]  /*1d30*/  ISETP.NE.AND P0, PT, R22, RZ, PT ;  /* 0x000000ff1600720c */ /* 0x000fe20003f05270 */
[----:B------:R-:W-:Y:S01]  /*1d40*/  BSSY B0, `(.L_x_32) ;  /* 0x000000e000007945 */ /* 0x000fe20003800000 */
[----:B------:R-:W-:-:S11]  /*1d50*/  ISETP.GT.U32.AND P1, PT, R19, 0x1, PT ;  /* 0x000000011300780c */ /* 0x000fd60003f24070 */
[----:B------:R-:W-:Y:S05]  /*1d60*/  @!P0 BRA `(.L_x_33) ;  /* 0x00000000002c8947 */ /* 0x000fea0003800000 */
[----:B------:R-:W-:-:S04]  /*1d70*/  UISETP.LT.AND UP0, UPT, UR40, 0x1, UPT ;  /* 0x000000012800788c */ /* 0x000fc8000bf01270 */
[----:B------:R-:W-:-:S04]  /*1d80*/  USEL UR6, UR40, 0x1, UP0 ;  /* 0x0000000128067887 */ /* 0x000fc80008000000 */
[----:B------:R-:W-:-:S04]  /*1d90*/  UIADD3 UR6, UR39, UR40, -UR6 ;  /* 0x0000002827067290 */ /* 0x000fc8000fffe806 */
[----:B------:R-:W-:-:S04]  /*1da0*/  UIMAD.WIDE.U32 UR4, UR6, -0x33333333, URZ ;  /* 0xcccccccd060478a5 */ /* 0x000fc8000f8e003f */
[----:B------:R-:W-:-:S04]  /*1db0*/  USHF.R.U32.HI UR4, URZ, 0x2, UR5 ;  /* 0x000000023f047899 */ /* 0x000fc80008011605 */
[----:B------:R-:W-:-:S06]  /*1dc0*/  UIMAD UR6, UR4, -0x5, UR6 ;  /* 0xfffffffb040678a4 */ /* 0x000fcc000f8e0206 */
[----:B------:R-:W-:-:S04]  /*1dd0*/  IMAD.U32 R3, RZ, RZ, UR6 ;  /* 0x00000006ff037e24 */ /* 0x000fc8000f8e00ff */
[----:B------:R-:W-:-:S04]  /*1de0*/  IMAD R0, R3, 0x8, R6 ;  /* 0x0000000803007824 */ /* 0x000fc800078e0206 */
[----:B------:R-:W-:-:S05]  /*1df0*/  VIADD R3, R0, 0x28 ;  /* 0x0000002800037836 */ /* 0x000fca0000000000 */
[----:B------:R-:W-:-:S04]  /*1e00*/  PRMT R3, R152, 0x654, R3 ;  /* 0x0000065498037816 */ /* 0x000fc80000000003 */
[----:B------:R2:W-:Y:S03]  /*1e10*/  SYNCS.ARRIVE.TRANS64.RED.A1T0 RZ, [R3+URZ], RZ ;  /* 0x000000ff03ff79a7 */ /* 0x0005e6000810043f */
.L_x_33:
[----:B------:R-:W-:Y:S05]  /*1e20*/  BSYNC B0 ;  /* 0x0000000000007941 */ /* 0x000fea0003800000 */
.L_x_32:
[----:B------:R-:W-:Y:S05]  /*1e30*/  @P1 BRA `(.L_x_30) ;  /* 0x0000000000041947 */ /* 0x000fea0003800000 */
[----:B------:R-:W-:Y:S01]  /*1e40*/  BPT.TRAP 0x1 ;  /* 0x000000040000795c */ /* 0x000fe20000300000 */
.L_x_30:
[----:B------:R-:W3:Y:S01]  /*1e50*/  LDC R6, c[0x0][0x288] ;  /* 0x0000a200ff067b82 */ /* 0x000ee20000000800 */
[--C-:B------:R-:W-:Y:S01]  /*1e60*/  SHF.R.U32.HI R0, RZ, 0x2, R18.reuse ;  /* 0x00000002ff007819 */ /* 0x100fe20000011612 */
[----:B------:R-:W-:Y:S01]  /*1e70*/  UIADD3 UR39, UR40, UR39, URZ ;  /* 0x0000002728277290 */ /* 0x000fe2000fffe03f */
[----:B01----:R-:W-:Y:S01]  /*1e80*/  SHF.R.U32.HI R5, RZ, 0x7, R18 ;  /* 0x00000007ff057819 */ /* 0x003fe20000011612 */
[----:B------:R-:W-:Y:S01]  /*1e90*/  ULDC UR7, c[0x0][0x284] ;  /* 0x0000a10000077ab9 */ /* 0x000fe20000000800 */
[----:B------:R-:W-:Y:S01]  /*1ea0*/  LOP3.LUT R4, R18, 0x60, RZ, 0xc0, !PT ;  /* 0x0000006012047812 */ /* 0x000fe200078ec0ff */
[----:B------:R-:W-:Y:S01]  /*1eb0*/  UISETP.GT.U32.AND UP0, UPT, UR39, 0x4, UPT ;  /* 0x000000042700788c */ /* 0x000fe2000bf04070 */
[----:B--2---:R-:W-:Y:S01]  /*1ec0*/  LOP3.LUT R3, R0, 0x7, RZ, 0xc0, !PT ;  /* 0x0000000700037812 */ /* 0x004fe200078ec0ff */
[----:B------:R-:W-:Y:S01]  /*1ed0*/  UISETP.GE.U32.AND UP1, UPT, UR40, 0x5, UPT ;  /* 0x000000052800788c */ /* 0x000fe2000bf26070 */
[----:B------:R-:W-:Y:S01]  /*1ee0*/  LOP3.LUT R0, R5, 0x1, RZ, 0xc0, !PT ;  /* 0x0000000105007812 */ /* 0x000fe200078ec0ff */
[----:B------:R-:W-:Y:S01]  /*1ef0*/  UISETP.LT.U32.AND UP0, UPT, UR40, 0x5, UP0 ;  /* 0x000000052800788c */ /* 0x000fe20008701070 */
[----:B------:R-:W-:Y:S01]  /*1f00*/  SHF.R.U32.HI R10, RZ, 0x1, R4 ;  /* 0x00000001ff0a7819 */ /* 0x000fe20000011604 */
[----:B------:R-:W-:Y:S01]  /*1f10*/  IMAD.SHL.U32 R4, R18, 0x2, RZ ;  /* 0x0000000212047824 */ /* 0x000fe200078e00ff */
[----:B------:R-:W-:Y:S01]  /*1f20*/  SHF.R.S32.HI R21, RZ, 0x1f, R23 ;  /* 0x0000001fff157819 */ /* 0x000fe20000011417 */
[----:B------:R-:W-:Y:S01]  /*1f30*/  IMAD.SHL.U32 R8, R0, 0x40, RZ ;  /* 0x0000004000087824 */ /* 0x000fe200078e00ff */
[--C-:B------:R-:W-:Y:S01]  /*1f40*/  IADD3 R5, RZ, -R10, -R3.reuse ;  /* 0x8000000aff057210 */ /* 0x100fe20007ffe803 */
[----:B------:R-:W-:Y:S01]  /*1f50*/  ULDC.64 UR8, c[0x0][0x5d0] ;  /* 0x0001740000087ab9 */ /* 0x000fe20000000a00 */
[----:B------:R-:W-:Y:S01]  /*1f60*/  LOP3.LUT R4, R4, 0x6, RZ, 0xc0, !PT ;  /* 0x0000000604047812 */ /* 0x000fe200078ec0ff */
[----:B------:R-:W-:Y:S01]  /*1f70*/  UIMAD.WIDE.U32 UR4, UR39, -0x33333333, URZ ;  /* 0xcccccccd270478a5 */ /* 0x000fe2000f8e003f */
[----:B------:R-:W-:Y:S01]  /*1f80*/  LOP3.LUT R3, R8, 0x40, R3, 0xe2, !PT ;  /* 0x0000004008037812 */ /* 0x000fe200078ee203 */
[----:B------:R-:W-:Y:S01]  /*1f90*/  IMAD R11, R0, -0x40, R5 ;  /* 0xffffffc0000b7824 */ /* 0x000fe200078e0205 */
[----:B------:R-:W-:Y:S01]  /*1fa0*/  LOP3.LUT R0, R18, 0x3, RZ, 0xc0, !PT ;  /* 0x0000000312007812 */ /* 0x000fe200078ec0ff */
[----:B------:R-:W-:Y:S01]  /*1fb0*/  USEL UR6, URZ, 0x1, !UP0 ;  /* 0x000000013f067887 */ /* 0x000fe2000c000000 */
[----:B------:R-:W-:Y:S01]  /*1fc0*/  PRMT R8, R4, 0x6540, R153 ;  /* 0x0000654004087816 */ /* 0x000fe20000000099 */
[----:B------:R-:W-:Y:S01]  /*1fd0*/  IMAD.SHL.U32 R153, R153, 0x100, RZ ;  /* 0x0000010099997824 */ /* 0x000fe200078e00ff */
[----:B------:R-:W-:Y:S01]  /*1fe0*/  USHF.R.U32.HI UR4, URZ, 0x2, UR5 ;  /* 0x000000023f047899 */ /* 0x000fe20008011605 */
[----:B---3--:R-:W-:Y:S01]  /*1ff0*/  IMAD R12, R0, -0x2, R6 ;  /* 0xfffffffe000c7824 */ /* 0x008fe200078e0206 */
[----:B------:R-:W-:Y:S01]  /*2000*/  SHF.R.S32.HI R9, RZ, 0x1f, R8 ;  /* 0x0000001fff097819 */ /* 0x000fe20000011408 */
[C---:B------:R-:W-:Y:S01]  /*2010*/  IMAD.SHL.U32 R0, R154.reuse, 0x80, RZ ;  /* 0x000000809a007824 */ /* 0x040fe200078e00ff */
[----:B------:R-:W-:Y:S01]  /*2020*/  ISETP.GE.AND P0, PT, R153, R6, PT ;  /* 0x000000069900720c */ /* 0x000fe20003f06270 */
[----:B------:R-:W-:Y:S01]  /*2030*/  IMAD R4, R21, UR8, RZ ;  /* 0x0000000815047c24 */ /* 0x000fe2000f8e02ff */
[----:B------:R-:W-:Y:S01]  /*2040*/  ULOP3.LUT UR38, UR38, UR6, URZ, 0x3c, !UPT ;  /* 0x0000000626267292 */ /* 0x000fe2000f8e3c3f */
[----:B------:R-:W-:Y:S01]  /*2050*/  IMAD.WIDE R6, R154, 0x80, RZ ;  /* 0x000000809a067825 */ /* 0x000fe200078e02ff */
[C---:B------:R-:W-:Y:S01]  /*2060*/  ISETP.GE.OR P0, PT, R0.reuse, UR7, P0 ;  /* 0x0000000700007c0c */ /* 0x040fe20008706670 */
[----:B------:R-:W-:Y:S01]  /*2070*/  UIMAD UR39, UR4, -0x5, UR39 ;  /* 0xfffffffb042778a4 */ /* 0x000fe2000f8e0227 */
[----:B------:R-:W-:Y:S01]  /*2080*/  IADD3 R0, -R0, UR7, R11 ;  /* 0x0000000700007c10 */ /* 0x000fe2000fffe10b */
[C---:B------:R-:W-:Y:S01]  /*2090*/  IMAD R13, R23.reuse, UR9, R4 ;  /* 0x00000009170d7c24 */ /* 0x040fe2000f8e0204 */
[----:B------:R-:W-:Y:S01]  /*20a0*/  @UP1 ULOP3.LUT UR38, UR38, 0x1, UR4, 0x78, !UPT ;  /* 0x0000000126261892 */ /* 0x000fe2000f8e7804 */
[----:B------:R-:W-:Y:S01]  /*20b0*/  IMAD.WIDE.U32 R4, R23, UR8, R8 ;  /* 0x0000000817047c25 */ /* 0x000fe2000f8e0008 */
[----:B------:R-:W-:-:S03]  /*20c0*/  LOP3.LUT R171, R6, R3, R10, 0xfe, !PT ;  /* 0x0000000306ab7212 */ /* 0x000fc600078efe0a */
[----:B------:R-:W-:Y:S02]  /*20d0*/  IMAD.IADD R5, R5, 0x1, R13 ;  /* 0x0000000105057824 */ /* 0x000fe400078e020d */
[----:B------:R-:W-:Y:S02]  /*20e0*/  IMAD.IADD R3, R12, 0x1, -R153 ;  /* 0x000000010c037824 */ /* 0x000fe400078e0a99 */
[----:B------:R-:W-:Y:S01]  /*20f0*/  IMAD.MOV.U32 R154, RZ, RZ, -0x1 ;  /* 0xffffffffff9a7424 */ /* 0x000fe200078e00ff */
[----:B------:R-:W-:Y:S06]  /*2100*/  @P0 BRA `(.L_x_34) ;  /* 0x0000007800d80947 */ /* 0x000fec0003800000 */
[----:B------:R-:W0:Y:S01]  /*2110*/  LDC.64 R10, c[0x0][0x5c8] ;  /* 0x00017200ff0a7b82 */ /* 0x000e220000000a00 */
[----:B-----5:R-:W-:Y:S01]  /*2120*/  FSETP.NEU.AND P0, PT, R156, RZ, PT ;  /* 0x000000ff9c00720b */ /* 0x020fe20003f0d000 */
[----:B------:R-:W-:Y:S01]  /*2130*/  BSSY B0, `(.L_x_34) ;  /* 0x00007b3000007945 */ /* 0x000fe20003800000 */
[----:B------:R-:W-:-:S04]  /*2140*/  ISETP.GT.AND P1, PT, R3, RZ, PT ;  /* 0x000000ff0300720c */ /* 0x000fc80003f24270 */
[----:B------:R-:W-:Y:S01]  /*2150*/  ISETP.GT.AND P2, PT, R0, RZ, P1 ;  /* 0x000000ff0000720c */ /* 0x000fe20000f44270 */
[-C--:B0-----:R-:W-:Y:S02]  /*2160*/  IMAD R12, R7, R10.reuse, RZ ;  /* 0x0000000a070c7224 */ /* 0x081fe400078e02ff */
[----:B------:R-:W-:-:S04]  /*2170*/  IMAD.WIDE.U32 R162, R171, R10, R4 ;  /* 0x0000000aaba27225 */ /* 0x000fc800078e0004 */
[----:B------:R-:W-:-:S04]  /*2180*/  IMAD R5, R171, R11, R12 ;  /* 0x0000000bab057224 */ /* 0x000fc800078e020c */
[----:B------:R-:W-:Y:S01]  /*2190*/  IMAD.IADD R173, R163, 0x1, R5 ;  /* 0x00000001a3ad7824 */ /* 0x000fe200078e0205 */
[----:B------:R-:W-:Y:S06]  /*21a0*/  @!P0 BRA `(.L_x_35) ;  /* 0x0000005400948947 */ /* 0x000fec0003800000 */
[----:B------:R-:W0:Y:S01]  /*21b0*/  LDC.64 R14, c[0x0][0x5b8] ;  /* 0x00016e00ff0e7b82 */ /* 0x000e220000000a00 */
[----:B------:R-:W-:-:S07]  /*21c0*/  ULDC.64 UR4, c[0x0][0x5c0] ;  /* 0x0001700000047ab9 */ /* 0x000fce0000000a00 */
[----:B------:R-:W1:Y:S08]  /*21d0*/  LDC.64 R168, c[0x0][0x5b0] ;  /* 0x00016c00ffa87b82 */ /* 0x000e700000000a00 */
[----:B------:R-:W2:Y:S01]  /*21e0*/  LDC.64 R12, c[0x0][0x5a8] ;  /* 0x00016a00ff0c7b82 */ /* 0x000ea20000000a00 */
[-C--:B0-----:R-:W-:Y:S02]  /*21f0*/  IMAD R4, R21, R14.reuse, RZ ;  /* 0x0000000e15047224 */ /* 0x081fe400078e02ff */
[----:B------:R-:W-:-:S04]  /*2200*/  IMAD.WIDE.U32 R164, R23, R14, R8 ;  /* 0x0000000e17a47225 */ /* 0x000fc800078e0008 */
[----:B------:R-:W-:Y:S02]  /*2210*/  IMAD R163, R23, R15, R4 ;  /* 0x0000000f17a37224 */ /* 0x000fe400078e0204 */
[-C--:B-1----:R-:W-:Y:S02]  /*2220*/  IMAD R6, R7, R168.reuse, RZ ;  /* 0x000000a807067224 */ /* 0x082fe400078e02ff */
[----:B------:R-:W-:Y:S02]  /*2230*/  IMAD.IADD R21, R165, 0x1, R163 ;  /* 0x00000001a5157824 */ /* 0x000fe400078e02a3 */
[----:B------:R-:W-:Y:S02]  /*2240*/  IMAD.MOV.U32 R20, RZ, RZ, R164 ;  /* 0x000000ffff147224 */ /* 0x000fe400078e00a4 */
[C---:B------:R-:W-:Y:S02]  /*2250*/  IMAD R167, R171.reuse, R169, R6 ;  /* 0x000000a9aba77224 */ /* 0x040fe400078e0206 */
[----:B------:R-:W-:-:S04]  /*2260*/  IMAD.WIDE.U32 R4, R171, R168, R20 ;  /* 0x000000a8ab047225 */ /* 0x000fc800078e0014 */
[----:B------:R-:W-:Y:S01]  /*2270*/  IMAD.IADD R5, R5, 0x1, R167 ;  /* 0x0000000105057824 */ /* 0x000fe200078e02a7 */
[----:B--2---:R-:W-:-:S04]  /*2280*/  LEA R6, P0, R4, R12, 0x2 ;  /* 0x0000000c04067211 */ /* 0x004fc800078010ff */
[----:B------:R-:W-:-:S05]  /*2290*/  LEA.HI.X R7, R4, R13, R5, 0x2, P0 ;  /* 0x0000000d04077211 */ /* 0x000fca00000f1405 */
[----:B------:R0:W2:Y:S01]  /*22a0*/  @P2 LDG.E.LTC128B R15, desc[UR36][R6.64] ;  /* 0x00000024060f2981 */ /* 0x0000a2000c1e1920 */
[----:B------:R-:W-:Y:S01]  /*22b0*/  IMAD.WIDE.U32 R4, R171, R168, R8 ;  /* 0x000000a8ab047225 */ /* 0x000fe200078e0008 */
[----:B------:R-:W-:Y:S01]  /*22c0*/  ISETP.GT.AND P0, PT, R3, 0x1, PT ;  /* 0x000000010300780c */ /* 0x000fe20003f04270 */
[----:B------:R-:W-:Y:S01]  /*22d0*/  BSSY B1, `(.L_x_36) ;  /* 0x0000013000017945 */ /* 0x000fe20003800000 */
[C---:B------:R-:W-:Y:S01]  /*22e0*/  SHF.L.U64.HI R161, R168.reuse, 0x3, R169 ;  /* 0x00000003a8a17819 */ /* 0x040fe200000102a9 */
[----:B------:R-:W-:Y:S02]  /*22f0*/  IMAD.IADD R5, R167, 0x1, R5 ;  /* 0x00000001a7057824 */ /* 0x000fe400078e0205 */
[----:B------:R-:W-:Y:S02]  /*2300*/  IMAD.SHL.U32 R160, R168, 0x8, RZ ;  /* 0x00000008a8a07824 */ /* 0x000fe400078e00ff */
[----:B------:R-:W-:Y:S01]  /*2310*/  IMAD.WIDE.U32 R158, R23, R14, R4 ;  /* 0x0000000e179e7225 */ /* 0x000fe200078e0004 */
[----:B------:R-:W-:-:S03]  /*2320*/  LEA R4, P3, R162, UR4, 0x2 ;  /* 0x00000004a2047c11 */ /* 0x000fc6000f8610ff */
[----:B0-----:R-:W-:Y:S01]  /*2330*/  IMAD.IADD R7, R163, 0x1, R159 ;  /* 0x00000001a3077824 */ /* 0x001fe200078e029f */
[----:B------:R-:W-:Y:S01]  /*2340*/  LEA.HI.X R5, R162, UR5, R173, 0x2, P3 ;  /* 0x00000005a2057c11 */ /* 0x000fe200098f14ad */
[----:B------:R-:W-:Y:S01]  /*2350*/  IMAD.WIDE.U32 R160, R171, R168, R160 ;  /* 0x000000a8aba07225 */ /* 0x000fe200078e00a0 */
[----:B------:R-:W-:Y:S02]  /*2360*/  ISETP.GT.AND P3, PT, R0, RZ, P0 ;  /* 0x000000ff0000720c */ /* 0x000fe40000764270 */
[----:B------:R-:W-:-:S04]  /*2370*/  LEA R6, P4, R158, R12, 0x2 ;  /* 0x0000000c9e067211 */ /* 0x000fc800078810ff */
[----:B------:R-:W-:Y:S02]  /*2380*/  LEA.HI.X R7, R158, R13, R7, 0x2, P4 ;  /* 0x0000000d9e077211 */ /* 0x000fe400020f1407 */
[----:B--2---:R-:W-:-:S05]  /*2390*/  LOP3.LUT R153, R15, 0xffffe000, RZ, 0xc0, !PT ;  /* 0xffffe0000f997812 */ /* 0x004fca00078ec0ff */
[----:B------:R-:W-:-:S04]  /*23a0*/  FMUL R153, R153, R156 ;  /* 0x0000009c99997220 */ /* 0x000fc80000400000 */
[----:B------:R-:W-:-:S05]  /*23b0*/  FFMA R153, R24, R155, R153 ;  /* 0x0000009b18997223 */ /* 0x000fca0000000099 */
[----:B------:R-:W-:-:S05]  /*23c0*/  F2FP.TF32.F32.PACK_B R153, R153 ;  /* 0x00000099ff99723e */ /* 0x000fca00024050ff */
[----:B------:R0:W-:Y:S01]  /*23d0*/  @P2 STG.E desc[UR36][R4.64], R153 ;  /* 0x0000009904002986 */ /* 0x0001e2000c101924 */
[----:B------:R-:W-:Y:S05]  /*23e0*/  @!P3 BRA `(.L_x_37) ;  /* 0x000000000004b947 */ /* 0x000fea0003800000 */
[----:B------:R1:W5:Y:S02]  /*23f0*/  LDG.E.LTC128B R15, desc[UR36][R6.64+0x4] ;  /* 0x00000424060f7981 */ /* 0x000364000c1e1920 */
.L_x_37:
[----:B------:R-:W-:Y:S05]  /*2400*/  BSYNC B1 ;  /* 0x0000000000017941 */ /* 0x000fea0003800000 */
.L_x_36:
[----:B0----5:R-:W-:Y:S01]  /*2410*/  LOP3.LUT R153, R15, 0xffffe000, RZ, 0xc0, !PT ;  /* 0xffffe0000f997812 */ /* 0x021fe200078ec0ff */
[----:B------:R-:W-:Y:S01]  /*2420*/  IMAD.IADD R167, R167, 0x1, R161 ;  /* 0x00000001a7a77824 */ /* 0x000fe200078e02a1 */
[----:B------:R-:W-:Y:S01]  /*2430*/  IADD3 R164, P2, R164, R160, RZ ;  /* 0x000000a0a4a47210 */ /* 0x000fe20007f5e0ff */
[----:B------:R-:W-:Y:S01]  /*2440*/  IMAD.MOV.U32 R24, RZ, RZ, R15 ;  /* 0x000000ffff187224 */ /* 0x000fe200078e000f */
[----:B------:R-:W-:Y:S01]  /*2450*/  ISETP.GT.AND P1, PT, R0, 0x8, P1 ;  /* 0x000000080000780c */ /* 0x000fe20000f24270 */
[----:B------:R-:W-:Y:S02]  /*2460*/  FMUL R20, R153, R156 ;  /* 0x0000009c99147220 */ /* 0x000fe40000400000 */
[----:B------:R-:W-:Y:S02]  /*2470*/  IMAD.X R21, R167, 0x1, R21, P2 ;  /* 0x00000001a7157824 */ /* 0x000fe400010e0615 */
[----:B------:R-:W-:Y:S01]  /*2480*/  FFMA R153, R25, R155, R20 ;  /* 0x0000009b19997223 */ /* 0x000fe20000000014 */
[----:B------:R-:W-:-:S04]  /*2490*/  LEA R20, P2, R164, R12, 0x2 ;  /* 0x0000000ca4147211 */ /* 0x000fc800078410ff */
[----:B------:R-:W-:Y:S02]  /*24a0*/  F2FP.TF32.F32.PACK_B R153, R153 ;  /* 0x00000099ff99723e */ /* 0x000fe400024050ff */
[----:B------:R-:W-:-:S03]  /*24b0*/  LEA.HI.X R21, R164, R13, R21, 0x2, P2 ;  /* 0x0000000da4157211 */ /* 0x000fc600010f1415 */
[----:B------:R0:W-:Y:S04]  /*24c0*/  @P3 STG.E desc[UR36][R4.64+0x4], R153 ;  /* 0x0000049904003986 */ /* 0x0001e8000c101924 */
[----:B------:R-:W2:Y:S01]  /*24d0*/  @P1 LDG.E.LTC128B R24, desc[UR36][R20.64] ;  /* 0x0000002414181981 */ /* 0x000ea2000c1e1920 */
[----:B------:R-:W-:Y:S01]  /*24e0*/  IADD3 R8, P2, R8, R160, RZ ;  /* 0x000000a008087210 */ /* 0x000fe20007f5e0ff */
[----:B------:R-:W-:Y:S01]  /*24f0*/  BSSY B1, `(.L_x_38) ;  /* 0x0000011000017945 */ /* 0x000fe20003800000 */
[----:B------:R-:W-:Y:S02]  /*2500*/  SHF.L.U64.HI R11, R10, 0x5, R11 ;  /* 0x000000050a0b7819 */ /* 0x000fe4000001020b */
[----:B------:R-:W-:Y:S01]  /*2510*/  ISETP.GT.AND P0, PT, R0, 0x8, P0 ;  /* 0x000000080000780c */ /* 0x000fe20000704270 */
[----:B------:R-:W-:Y:S01]  /*2520*/  IMAD.X R9, R9, 0x1, R167, P2 ;  /* 0x0000000109097824 */ /* 0x000fe200010e06a7 */
[----:B------:R-:W-:-:S05]  /*2530*/  LEA R10, P2, R10, R4, 0x5 ;  /* 0x000000040a0a7211 */ /* 0x000fca00078428ff */
[----:B------:R-:W-:Y:S01]  /*2540*/  IMAD.X R11, R11, 0x1, R5, P2 ;  /* 0x000000010b0b7824 */ /* 0x000fe200010e0605 */
[----:B--2---:R-:W-:-:S05]  /*2550*/  LOP3.LUT R15, R24, 0xffffe000, RZ, 0xc0, !PT ;  /* 0xffffe000180f7812 */ /* 0x004fca00078ec0ff */
[----:B------:R-:W-:Y:S01]  /*2560*/  FMUL R25, R15, R156 ;  /* 0x0000009c0f197220 */ /* 0x000fe20000400000 */
[----:B------:R-:W-:-:S04]  /*2570*/  IMAD.WIDE.U32 R14, R23, R14, R8 ;  /* 0x0000000e170e7225 */ /* 0x000fc800078e0008 */
[----:B------:R-:W-:Y:S01]  /*2580*/  FFMA R25, R26, R155, R25 ;  /* 0x0000009b1a197223 */ /* 0x000fe20000000019 */
[----:B------:R-:W-:Y:S01]  /*2590*/  IMAD.IADD R9, R163, 0x1, R15 ;  /* 0x00000001a3097824 */ /* 0x000fe200078e020f */
[----:B------:R-:W-:-:S03]  /*25a0*/  LEA R8, P3, R14, R12, 0x2 ;  /* 0x0000000c0e087211 */ /* 0x000fc600078610ff */
[----:B------:R-:W-:Y:S02]  /*25b0*/  F2FP.TF32.F32.PACK_B R25, R25 ;  /* 0x00000019ff19723e */ /* 0x000fe400024050ff */
[----:B------:R-:W-:-:S03]  /*25c0*/  LEA.HI.X R9, R14, R13, R9, 0x2, P3 ;  /* 0x0000000d0e097211 */ /* 0x000fc600018f1409 */
[----:B------:R0:W-:Y:S01]  /*25d0*/  @P1 STG.E desc[UR36][R10.64], R25 ;  /* 0x000000190a001986 */ /* 0x0001e2000c101924 */
[----:B------:R-:W-:Y:S05]  /*25e0*/  @!P0 BRA `(.L_x_39) ;  /* 0x0000000000048947 */ /* 0x000fea0003800000 */
[----:B------:R2:W5:Y:S02]  /*25f0*/  LDG.E.LTC128B R24, desc[UR36][R8.64+0x4] ;  /* 0x0000042408187981 */ /* 0x000564000c1e1920 */
.L_x_39:
[----:B------:R-:W-:Y:S05]  /*2600*/  BSYNC B1 ;  /* 0x0000000000017941 */ /* 0x000fea0003800000 */
.L_x_38:
[----:B-----5:R-:W-:Y:S01]  /*2610*/  LOP3.LUT R13, R24, 0xffffe000, RZ, 0xc0, !PT ;  /* 0xffffe000180d7812 */ /* 0x020fe200078ec0ff */
[----:B------:R-:W-:Y:S01]  /*2620*/  BSSY B1, `(.L_x_40) ;  /* 0x0000009000017945 */ /* 0x000fe20003800000 */
[----:B------:R-:W-:-:S03]  /*2630*/  ISETP.GT.AND P1, PT, R3, 0x8, PT ;  /* 0x000000080300780c */ /* 0x000fc60003f24270 */
[----:B------:R-:W-:Y:S01]  /*2640*/  FMUL R12, R13, R156 ;  /* 0x0000009c0d0c7220 */ /* 0x000fe20000400000 */
[----:B------:R-:W-:-:S03]  /*2650*/  ISETP.GT.AND P2, PT, R0, RZ, P1 ;  /* 0x000000ff0000720c */ /* 0x000fc60000f44270 */
[----:B------:R-:W-:-:S05]  /*2660*/  FFMA R27, R27, R155, R12 ;  /* 0x0000009b1b1b7223 */ /* 0x000fca000000000c */
[----:B------:R-:W-:-:S05]  /*2670*/  F2FP.TF32.F32.PACK_B R27, R27 ;  /* 0x0000001bff1b723e */ /* 0x000fca00024050ff */
[----:B------:R3:W-:Y:S01]  /*2680*/  @P0 STG.E desc[UR36][R10.64+0x4], R27 ;  /* 0x0000041b0a000986 */ /* 0x0007e2000c101924 */
[----:B------:R-:W-:Y:S05]  /*2690*/  @!P2 BRA `(.L_x_41) ;  /* 0x000000000004a947 */ /* 0x000fea0003800000 */
[----:B------:R4:W5:Y:S02]  /*26a0*/  LDG.E.LTC128B R24, desc[UR36][R6.64+0x20] ;  /* 0x0000202406187981 */ /* 0x000964000c1e1920 */
.L_x_41:
[----:B------:R-:W-:Y:S05]  /*26b0*/  BSYNC B1 ;  /* 0x0000000000017941 */ /* 0x000fea0003800000 */
.L_x_40:
        /* <DEDUP_REMOVED lines=10> */
.L_x_43:
[----:B------:R-:W-:Y:S05]  /*2760*/  BSYNC B1 ;  /* 0x0000000000017941 */ /* 0x000fea0003800000 */
.L_x_42:
[----:B0----5:R-:W-:Y:S01]  /*2770*/  LOP3.LUT R13, R24, 0xffffe000, RZ, 0xc0, !PT ;  /* 0xffffe000180d7812 */ /* 0x021fe200078ec0ff */
[----:B------:R-:W-:Y:S01]  /*2780*/  BSSY B1, `(.L_x_44) ;  /* 0x0000008000017945 */ /* 0x000fe20003800000 */
[----:B------:R-:W-:-:S03]  /*2790*/  ISETP.GT.AND P1, PT, R0, 0x8, P1 ;  /* 0x000000080000780c */ /* 0x000fc60000f24270 */
[----:B------:R-:W-:-:S04]  /*27a0*/  FMUL R12, R13, R156 ;  /* 0x0000009c0d0c7220 */ /* 0x000fc80000400000 */
[----:B------:R-:W-:-:S05]  /*27b0*/  FFMA R29, R29, R155, R12 ;  /* 0x0000009b1d1d7223 */ /* 0x000fca000000000c */
[----:B------:R-:W-:-:S05]  /*27c0*/  F2FP.TF32.F32.PACK_B R29, R29 ;  /* 0x0000001dff1d723e */ /* 0x000fca00024050ff */
[----:B------:R0:W-:Y:S01]  /*27d0*/  @P3 STG.E desc[UR36][R4.64+0x24], R29 ;  /* 0x0000241d04003986 */ /* 0x0001e2000c101924 */
[----:B------:R-:W-:Y:S05]  /*27e0*/  @!P1 BRA `(.L_x_45) ;  /* 0x0000000000049947 */ /* 0x000fea0003800000 */
[----:B------:R0:W5:Y:S02]  /*27f0*/  LDG.E.LTC128B R24, desc[UR36][R8.64+0x20] ;  /* 0x0000202408187981 */ /* 0x000164000c1e1920 */
.L_x_45:
[----:B------:R-:W-:Y:S05]  /*2800*/  BSYNC B1 ;  /* 0x0000000000017941 */ /* 0x000fea0003800000 */
.L_x_44:
[----:B-----5:R-:W-:Y:S01]  /*2810*/  LOP3.LUT R13, R24, 0xffffe000, RZ, 0xc0, !PT ;  /* 0xffffe000180d7812 */ /* 0x020fe200078ec0ff */
        /* <DEDUP_REMOVED lines=8> */
.L_x_47:
[----:B------:R-:W-:Y:S05]  /*28a0*/  BSYNC B1 ;  /* 0x0000000000017941 */ /* 0x000fea0003800000 */
.L_x_46:
[----:B0----5:R-:W-:Y:S01]  /*28b0*/  LOP3.LUT R13, R24, 0xffffe000, RZ, 0xc0, !PT ;  /* 0xffffe000180d7812 */ /* 0x021fe200078ec0ff */
        /* <DEDUP_REMOVED lines=9> */
.L_x_49:
[----:B------:R-:W-:Y:S05]  /*2950*/  BSYNC B1 ;  /* 0x0000000000017941 */ /* 0x000fea0003800000 */
.L_x_48:
        /* <DEDUP_REMOVED lines=10> */
.L_x_51:
[----:B------:R-:W-:Y:S05]  /*2a00*/  BSYNC B1 ;  /* 0x0000000000017941 */ /* 0x000fea0003800000 */
.L_x_50:
        /* <DEDUP_REMOVED lines=9> */
.L_x_53:
[----:B------:R-:W-:Y:S05]  /*2aa0*/  BSYNC B1 ;  /* 0x0000000000017941 */ /* 0x000fea0003800000 */
.L_x_52:
        /* <DEDUP_REMOVED lines=9> */
.L_x_55:
[----:B------:R-:W-:Y:S05]  /*2b40*/  BSYNC B1 ;  /* 0x0000000000017941 */ /* 0x000fea0003800000 */
.L_x_54:
        /* <DEDUP_REMOVED lines=10> */
.L_x_57:
[----:B------:R-:W-:Y:S05]  /*2bf0*/  BSYNC B1 ;  /* 0x0000000000017941 */ /* 0x000fea0003800000 */
.L_x_56:
        /* <DEDUP_REMOVED lines=10> */
.L_x_59:
[----:B------:R-:W-:Y:S05]  /*2ca0*/  BSYNC B1 ;  /* 0x0000000000017941 */ /* 0x000fea0003800000 */
.L_x_58:
        /* <DEDUP_REMOVED lines=9> */
.L_x_61:
[----:B------:R-:W-:Y:S05]  /*2d40*/  BSYNC B1 ;  /* 0x0000000000017941 */ /* 0x000fea0003800000 */
.L_x_60:
        /* <DEDUP_REMOVED lines=9> */
.L_x_63:
[----:B------:R-:W-:Y:S05]  /*2de0*/  BSYNC B1 ;  /* 0x0000000000017941 */ /* 0x000fea0003800000 */
.L_x_62:
        /* <DEDUP_REMOVED lines=10> */
.L_x_65:
[----:B------:R-:W-:Y:S05]  /*2e90*/  BSYNC B1 ;  /* 0x0000000000017941 */ /* 0x000fea0003800000 */
.L_x_64:
        /* <DEDUP_REMOVED lines=10> */
.L_x_67:
[----:B------:R-:W-:Y:S05]  /*2f40*/  BSYNC B1 ;  /* 0x0000000000017941 */ /* 0x000fea0003800000 */
.L_x_66:
        /* <DEDUP_REMOVED lines=9> */
.L_x_69:
[----:B------:R-:W-:Y:S05]  /*2fe0*/  BSYNC B1 ;  /* 0x0000000000017941 */ /* 0x000fea0003800000 */
.L_x_68:
        /* <DEDUP_REMOVED lines=9> */
.L_x_71:
[----:B------:R-:W-:Y:S05]  /*3080*/  BSYNC B1 ;  /* 0x0000000000017941 */ /* 0x000fea0003800000 */
.L_x_70:
        /* <DEDUP_REMOVED lines=10> */
.L_x_73:
[----:B------:R-:W-:Y:S05]  /*3130*/  BSYNC B1 ;  /* 0x0000000000017941 */ /* 0x000fea0003800000 */
.L_x_72:
        /* <DEDUP_REMOVED lines=10> */
.L_x_75:
[----:B------:R-:W-:Y:S05]  /*31e0*/  BSYNC B1 ;  /* 0x0000000000017941 */ /* 0x000fea0003800000 */
.L_x_74:
        /* <DEDUP_REMOVED lines=9> */
.L_x_77:
[----:B------:R-:W-:Y:S05]  /*3280*/  BSYNC B1 ;  /* 0x0000000000017941 */ /* 0x000fea0003800000 */
.L_x_76:
        /* <DEDUP_REMOVED lines=9> */
.L_x_79:
[----:B------:R-:W-:Y:S05]  /*3320*/  BSYNC B1 ;  /* 0x0000000000017941 */ /* 0x000fea0003800000 */
.L_x_78:
        /* <DEDUP_REMOVED lines=10> */
.L_x_81:
[----:B------:R-:W-:Y:S05]  /*33d0*/  BSYNC B1 ;  /* 0x0000000000017941 */ /* 0x000fea0003800000 */
.L_x_80:
        /* <DEDUP_REMOVED lines=10> */
.L_x_83:
[----:B------:R-:W-:Y:S05]  /*3480*/  BSYNC B1 ;  /* 0x0000000000017941 */ /* 0x000fea0003800000 */
.L_x_82:
        /* <DEDUP_REMOVED lines=9> */
.L_x_85:
[----:B------:R-:W-:Y:S05]  /*3520*/  BSYNC B1 ;  /* 0x0000000000017941 */ /* 0x000fea0003800000 */
.L_x_84:
        /* <DEDUP_REMOVED lines=9> */
.L_x_87:
[----:B------:R-:W-:Y:S05]  /*35c0*/  BSYNC B1 ;  /* 0x0000000000017941 */ /* 0x000fea0003800000 */
.L_x_86:
        /* <DEDUP_REMOVED lines=10> */
.L_x_89:
[----:B------:R-:W-:Y:S05]  /*3670*/  BSYNC B1 ;  /* 0x0000000000017941 */ /* 0x000fea0003800000 */
.L_x_88:
        /* <DEDUP_REMOVED lines=10> */
.L_x_91:
[----:B------:R-:W-:Y:S05]  /*3720*/  BSYNC B1 ;  /* 0x0000000000017941 */ /* 0x000fea0003800000 */
.L_x_90:
        /* <DEDUP_REMOVED lines=9> */
.L_x_93:
[----:B------:R-:W-:Y:S05]  /*37c0*/  BSYNC B1 ;  /* 0x0000000000017941 */ /* 0x000fea0003800000 */
.L_x_92:
        /* <DEDUP_REMOVED lines=9> */
.L_x_95:
[----:B------:R-:W-:Y:S05]  /*3860*/  BSYNC B1 ;  /* 0x0000000000017941 */ /* 0x000fea0003800000 */
.L_x_94:
        /* <DEDUP_REMOVED lines=10> */
.L_x_97:
[----:B------:R-:W-:Y:S05]  /*3910*/  BSYNC B1 ;  /* 0x0000000000017941 */ /* 0x000fea0003800000 */
.L_x_96:
        /* <DEDUP_REMOVED lines=10> */
.L_x_99:
[----:B------:R-:W-:Y:S05]  /*39c0*/  BSYNC B1 ;  /* 0x0000000000017941 */ /* 0x000fea0003800000 */
.L_x_98:
        /* <DEDUP_REMOVED lines=9> */
.L_x_101:
[----:B------:R-:W-:Y:S05]  /*3a60*/  BSYNC B1 ;  /* 0x0000000000017941 */ /* 0x000fea0003800000 */
.L_x_100:
        /* <DEDUP_REMOVED lines=9> */
.L_x_103:
[----:B------:R-:W-:Y:S05]  /*3b00*/  BSYNC B1 ;  /* 0x0000000000017941 */ /* 0x000fea0003800000 */
.L_x_102:
        /* <DEDUP_REMOVED lines=10> */
.L_x_105:
[----:B------:R-:W-:Y:S05]  /*3bb0*/  BSYNC B1 ;  /* 0x0000000000017941 */ /* 0x000fea0003800000 */
.L_x_104:
        /* <DEDUP_REMOVED lines=10> */
.L_x_107:
[----:B------:R-:W-:Y:S05]  /*3c60*/  BSYNC B1 ;  /* 0x0000000000017941 */ /* 0x000fea0003800000 */
.L_x_106:
        /* <DEDUP_REMOVED lines=9> */
.L_x_109:
[----:B------:R-:W-:Y:S05]  /*3d00*/  BSYNC B1 ;  /* 0x0000000000017941 */ /* 0x000fea0003800000 */
.L_x_108:
        /* <DEDUP_REMOVED lines=9> */
.L_x_111:
[----:B------:R-:W-:Y:S05]  /*3da0*/  BSYNC B1 ;  /* 0x0000000000017941 */ /* 0x000fea0003800000 */
.L_x_110:
        /* <DEDUP_REMOVED lines=10> */
.L_x_113:
[----:B------:R-:W-:Y:S05]  /*3e50*/  BSYNC B1 ;  /* 0x0000000000017941 */ /* 0x000fea0003800000 */
.L_x_112:
        /* <DEDUP_REMOVED lines=10> */
.L_x_115:
[----:B------:R-:W-:Y:S05]  /*3f00*/  BSYNC B1 ;  /* 0x0000000000017941 */ /* 0x000fea0003800000 */
.L_x_114:
        /* <DEDUP_REMOVED lines=9> */
.L_x_117:
[----:B------:R-:W-:Y:S05]  /*3fa0*/  BSYNC B1 ;  /* 0x0000000000017941 */ /* 0x000fea0003800000 */
.L_x_116:
        /* <DEDUP_REMOVED lines=9> */
.L_x_119:
[----:B------:R-:W-:Y:S05]  /*4040*/  BSYNC B1 ;  /* 0x0000000000017941 */ /* 0x000fea0003800000 */
.L_x_118:
        /* <DEDUP_REMOVED lines=10> */
.L_x_121:
[----:B------:R-:W-:Y:S05]  /*40f0*/  BSYNC B1 ;  /* 0x0000000000017941 */ /* 0x000fea0003800000 */
.L_x_120:
        /* <DEDUP_REMOVED lines=10> */
.L_x_123:
[----:B------:R-:W-:Y:S05]  /*41a0*/  BSYNC B1 ;  /* 0x0000000000017941 */ /* 0x000fea0003800000 */
.L_x_122:
        /* <DEDUP_REMOVED lines=9> */
.L_x_125:
[----:B------:R-:W-:Y:S05]  /*4240*/  BSYNC B1 ;  /* 0x0000000000017941 */ /* 0x000fea0003800000 */
.L_x_124:
        /* <DEDUP_REMOVED lines=9> */
.L_x_127:
[----:B------:R-:W-:Y:S05]  /*42e0*/  BSYNC B1 ;  /* 0x0000000000017941 */ /* 0x000fea0003800000 */
.L_x_126:
        /* <DEDUP_REMOVED lines=10> */
.L_x_129:
[----:B------:R-:W-:Y:S05]  /*4390*/  BSYNC B1 ;  /* 0x0000000000017941 */ /* 0x000fea0003800000 */
.L_x_128:
        /* <DEDUP_REMOVED lines=10> */
.L_x_131:
[----:B------:R-:W-:Y:S05]  /*4440*/  BSYNC B1 ;  /* 0x0000000000017941 */ /* 0x000fea0003800000 */
.L_x_130:
        /* <DEDUP_REMOVED lines=9> */
.L_x_133:
[----:B------:R-:W-:Y:S05]  /*44e0*/  BSYNC B1 ;  /* 0x0000000000017941 */ /* 0x000fea0003800000 */
.L_x_132:
        /* <DEDUP_REMOVED lines=9> */
.L_x_135:
[----:B------:R-:W-:Y:S05]  /*4580*/  BSYNC B1 ;  /* 0x0000000000017941 */ /* 0x000fea0003800000 */
.L_x_134:
        /* <DEDUP_REMOVED lines=10> */
.L_x_137:
[----:B------:R-:W-:Y:S05]  /*4630*/  BSYNC B1 ;  /* 0x0000000000017941 */ /* 0x000fea0003800000 */
.L_x_136:
        /* <DEDUP_REMOVED lines=10> */
.L_x_139:
[----:B------:R-:W-:Y:S05]  /*46e0*/  BSYNC B1 ;  /* 0x0000000000017941 */ /* 0x000fea0003800000 */
.L_x_138:
        /* <DEDUP_REMOVED lines=9> */
.L_x_141:
[----:B------:R-:W-:Y:S05]  /*4780*/  BSYNC B1 ;  /* 0x0000000000017941 */ /* 0x000fea0003800000 */
.L_x_140:
        /* <DEDUP_REMOVED lines=9> */
.L_x_143:
[----:B------:R-:W-:Y:S05]  /*4820*/  BSYNC B1 ;  /* 0x0000000000017941 */ /* 0x000fea0003800000 */
.L_x_142:
        /* <DEDUP_REMOVED lines=10> */
.L_x_145:
[----:B------:R-:W-:Y:S05]  /*48d0*/  BSYNC B1 ;  /* 0x0000000000017941 */ /* 0x000fea0003800000 */
.L_x_144:
        /* <DEDUP_REMOVED lines=10> */
.L_x_147:
[----:B------:R-:W-:Y:S05]  /*4980*/  BSYNC B1 ;  /* 0x0000000000017941 */ /* 0x000fea0003800000 */
.L_x_146:
        /* <DEDUP_REMOVED lines=9> */
.L_x_149:
[----:B------:R-:W-:Y:S05]  /*4a20*/  BSYNC B1 ;  /* 0x0000000000017941 */ /* 0x000fea0003800000 */
.L_x_148:
        /* <DEDUP_REMOVED lines=9> */
.L_x_151:
[----:B------:R-:W-:Y:S05]  /*4ac0*/  BSYNC B1 ;  /* 0x0000000000017941 */ /* 0x000fea0003800000 */
.L_x_150:
        /* <DEDUP_REMOVED lines=10> */
.L_x_153:
[----:B------:R-:W-:Y:S05]  /*4b70*/  BSYNC B1 ;  /* 0x0000000000017941 */ /* 0x000fea0003800000 */
.L_x_152:
        /* <DEDUP_REMOVED lines=10> */
.L_x_155:
[----:B------:R-:W-:Y:S05]  /*4c20*/  BSYNC B1 ;  /* 0x0000000000017941 */ /* 0x000fea0003800000 */
.L_x_154:
        /* <DEDUP_REMOVED lines=9> */
.L_x_157:
[----:B------:R-:W-:Y:S05]  /*4cc0*/  BSYNC B1 ;  /* 0x0000000000017941 */ /* 0x000fea0003800000 */
.L_x_156:
        /* <DEDUP_REMOVED lines=9> */
.L_x_159:
[----:B------:R-:W-:Y:S05]  /*4d60*/  BSYNC B1 ;  /* 0x0000000000017941 */ /* 0x000fea0003800000 */
.L_x_158:
        /* <DEDUP_REMOVED lines=10> */
.L_x_161:
[----:B------:R-:W-:Y:S05]  /*4e10*/  BSYNC B1 ;  /* 0x0000000000017941 */ /* 0x000fea0003800000 */
.L_x_160:
        /* <DEDUP_REMOVED lines=10> */
.L_x_163:
[----:B------:R-:W-:Y:S05]  /*4ec0*/  BSYNC B1 ;  /* 0x0000000000017941 */ /* 0x000fea0003800000 */
.L_x_162:
        /* <DEDUP_REMOVED lines=9> */
.L_x_165:
[----:B------:R-:W-:Y:S05]  /*4f60*/  BSYNC B1 ;  /* 0x0000000000017941 */ /* 0x000fea0003800000 */
.L_x_164:
        /* <DEDUP_REMOVED lines=9> */
.L_x_167:
[----:B------:R-:W-:Y:S05]  /*5000*/  BSYNC B1 ;  /* 0x0000000000017941 */ /* 0x000fea0003800000 */
.L_x_166:
        /* <DEDUP_REMOVED lines=10> */
.L_x_169:
[----:B------:R-:W-:Y:S05]  /*50b0*/  BSYNC B1 ;  /* 0x0000000000017941 */ /* 0x000fea0003800000 */
.L_x_168:
        /* <DEDUP_REMOVED lines=10> */
.L_x_171:
[----:B------:R-:W-:Y:S05]  /*5160*/  BSYNC B1 ;  /* 0x0000000000017941 */ /* 0x000fea0003800000 */
.L_x_170:
        /* <DEDUP_REMOVED lines=9> */
.L_x_173:
[----:B------:R-:W-:Y:S05]  /*5200*/  BSYNC B1 ;  /* 0x0000000000017941 */ /* 0x000fea0003800000 */
.L_x_172:
        /* <DEDUP_REMOVED lines=9> */
.L_x_175:
[----:B------:R-:W-:Y:S05]  /*52a0*/  BSYNC B1 ;  /* 0x0000000000017941 */ /* 0x000fea0003800000 */
.L_x_174:
        /* <DEDUP_REMOVED lines=10> */
.L_x_177:
[----:B------:R-:W-:Y:S05]  /*5350*/  BSYNC B1 ;  /* 0x0000000000017941 */ /* 0x000fea0003800000 */
.L_x_176:
        /* <DEDUP_REMOVED lines=10> */
.L_x_179:
[----:B------:R-:W-:Y:S05]  /*5400*/  BSYNC B1 ;  /* 0x0000000000017941 */ /* 0x000fea0003800000 */
.L_x_178:
        /* <DEDUP_REMOVED lines=9> */
.L_x_181:
[----:B------:R-:W-:Y:S05]  /*54a0*/  BSYNC B1 ;  /* 0x0000000000017941 */ /* 0x000fea0003800000 */
.L_x_180:
        /* <DEDUP_REMOVED lines=9> */
.L_x_183:
[----:B------:R-:W-:Y:S05]  /*5540*/  BSYNC B1 ;  /* 0x0000000000017941 */ /* 0x000fea0003800000 */
.L_x_182:
        /* <DEDUP_REMOVED lines=10> */
.L_x_185:
[----:B------:R-:W-:Y:S05]  /*55f0*/  BSYNC B1 ;  /* 0x0000000000017941 */ /* 0x000fea0003800000 */
.L_x_184:
        /* <DEDUP_REMOVED lines=10> */
.L_x_187:
[----:B------:R-:W-:Y:S05]  /*56a0*/  BSYNC B1 ;  /* 0x0000000000017941 */ /* 0x000fea0003800000 */
.L_x_186:
        /* <DEDUP_REMOVED lines=9> */
.L_x_189:
[----:B------:R-:W-:Y:S05]  /*5740*/  BSYNC B1 ;  /* 0x0000000000017941 */ /* 0x000fea0003800000 */
.L_x_188:
        /* <DEDUP_REMOVED lines=9> */
.L_x_191:
[----:B------:R-:W-:Y:S05]  /*57e0*/  BSYNC B1 ;  /* 0x0000000000017941 */ /* 0x000fea0003800000 */
.L_x_190:
        /* <DEDUP_REMOVED lines=10> */
.L_x_193:
[----:B------:R-:W-:Y:S05]  /*5890*/  BSYNC B1 ;  /* 0x0000000000017941 */ /* 0x000fea0003800000 */
.L_x_192:
        /* <DEDUP_REMOVED lines=10> */
.L_x_195:
[----:B------:R-:W-:Y:S05]  /*5940*/  BSYNC B1 ;  /* 0x0000000000017941 */ /* 0x000fea0003800000 */
.L_x_194:
        /* <DEDUP_REMOVED lines=9> */
.L_x_197:
[----:B------:R-:W-:Y:S05]  /*59e0*/  BSYNC B1 ;  /* 0x0000000000017941 */ /* 0x000fea0003800000 */
.L_x_196:
        /* <DEDUP_REMOVED lines=9> */
.L_x_199:
[----:B------:R-:W-:Y:S05]  /*5a80*/  BSYNC B1 ;  /* 0x0000000000017941 */ /* 0x000fea0003800000 */
.L_x_198:
        /* <DEDUP_REMOVED lines=10> */
.L_x_201:
[----:B------:R-:W-:Y:S05]  /*5b30*/  BSYNC B1 ;  /* 0x0000000000017941 */ /* 0x000fea0003800000 */
.L_x_200:
        /* <DEDUP_REMOVED lines=10> */
.L_x_203:
[----:B------:R-:W-:Y:S05]  /*5be0*/  BSYNC B1 ;  /* 0x0000000000017941 */ /* 0x000fea0003800000 */
.L_x_202:
        /* <DEDUP_REMOVED lines=9> */
.L_x_205:
[----:B------:R-:W-:Y:S05]  /*5c80*/  BSYNC B1 ;  /* 0x0000000000017941 */ /* 0x000fea0003800000 */
.L_x_204:
        /* <DEDUP_REMOVED lines=9> */
.L_x_207:
[----:B------:R-:W-:Y:S05]  /*5d20*/  BSYNC B1 ;  /* 0x0000000000017941 */ /* 0x000fea0003800000 */
.L_x_206:
        /* <DEDUP_REMOVED lines=10> */
.L_x_209:
[----:B------:R-:W-:Y:S05]  /*5dd0*/  BSYNC B1 ;  /* 0x0000000000017941 */ /* 0x000fea0003800000 */
.L_x_208:
        /* <DEDUP_REMOVED lines=10> */
.L_x_211:
[----:B------:R-:W-:Y:S05]  /*5e80*/  BSYNC B1 ;  /* 0x0000000000017941 */ /* 0x000fea0003800000 */
.L_x_210:
        /* <DEDUP_REMOVED lines=9> */
.L_x_213:
[----:B------:R-:W-:Y:S05]  /*5f20*/  BSYNC B1 ;  /* 0x0000000000017941 */ /* 0x000fea0003800000 */
.L_x_212:
        /* <DEDUP_REMOVED lines=9> */
.L_x_215:
[----:B------:R-:W-:Y:S05]  /*5fc0*/  BSYNC B1 ;  /* 0x0000000000017941 */ /* 0x000fea0003800000 */
.L_x_214:
        /* <DEDUP_REMOVED lines=10> */
.L_x_217:
[----:B------:R-:W-:Y:S05]  /*6070*/  BSYNC B1 ;  /* 0x0000000000017941 */ /* 0x000fea0003800000 */
.L_x_216:
        /* <DEDUP_REMOVED lines=10> */
.L_x_219:
[----:B------:R-:W-:Y:S05]  /*6120*/  BSYNC B1 ;  /* 0x0000000000017941 */ /* 0x000fea0003800000 */
.L_x_218:
        /* <DEDUP_REMOVED lines=9> */
.L_x_221:
[----:B------:R-:W-:Y:S05]  /*61c0*/  BSYNC B1 ;  /* 0x0000000000017941 */ /* 0x000fea0003800000 */
.L_x_220:
        /* <DEDUP_REMOVED lines=9> */
.L_x_223:
[----:B------:R-:W-:Y:S05]  /*6260*/  BSYNC B1 ;  /* 0x0000000000017941 */ /* 0x000fea0003800000 */
.L_x_222:
        /* <DEDUP_REMOVED lines=10> */
.L_x_225:
[----:B------:R-:W-:Y:S05]  /*6310*/  BSYNC B1 ;  /* 0x0000000000017941 */ /* 0x000fea0003800000 */
.L_x_224:
        /* <DEDUP_REMOVED lines=10> */
.L_x_227:
[----:B------:R-:W-:Y:S05]  /*63c0*/  BSYNC B1 ;  /* 0x0000000000017941 */ /* 0x000fea0003800000 */
.L_x_226:
        /* <DEDUP_REMOVED lines=9> */
.L_x_229:
[----:B------:R-:W-:Y:S05]  /*6460*/  BSYNC B1 ;  /* 0x0000000000017941 */ /* 0x000fea0003800000 */
.L_x_228:
        /* <DEDUP_REMOVED lines=9> */
.L_x_231:
[----:B------:R-:W-:Y:S05]  /*6500*/  BSYNC B1 ;  /* 0x0000000000017941 */ /* 0x000fea0003800000 */
.L_x_230:
        /* <DEDUP_REMOVED lines=10> */
.L_x_233:
[----:B------:R-:W-:Y:S05]  /*65b0*/  BSYNC B1 ;  /* 0x0000000000017941 */ /* 0x000fea0003800000 */
.L_x_232:
        /* <DEDUP_REMOVED lines=10> */
.L_x_235:
[----:B------:R-:W-:Y:S05]  /*6660*/  BSYNC B1 ;  /* 0x0000000000017941 */ /* 0x000fea0003800000 */
.L_x_234:
        /* <DEDUP_REMOVED lines=9> */
.L_x_237:
[----:B------:R-:W-:Y:S05]  /*6700*/  BSYNC B1 ;  /* 0x0000000000017941 */ /* 0x000fea0003800000 */
.L_x_236:
        /* <DEDUP_REMOVED lines=9> */
.L_x_239:
[----:B------:R-:W-:Y:S05]  /*67a0*/  BSYNC B1 ;  /* 0x0000000000017941 */ /* 0x000fea0003800000 */
.L_x_238:
        /* <DEDUP_REMOVED lines=10> */
.L_x_241:
[----:B------:R-:W-:Y:S05]  /*6850*/  BSYNC B1 ;  /* 0x0000000000017941 */ /* 0x000fea0003800000 */
.L_x_240:
        /* <DEDUP_REMOVED lines=10> */
.L_x_243:
[----:B------:R-:W-:Y:S05]  /*6900*/  BSYNC B1 ;  /* 0x0000000000017941 */ /* 0x000fea0003800000 */
.L_x_242:
        /* <DEDUP_REMOVED lines=9> */
.L_x_245:
[----:B------:R-:W-:Y:S05]  /*69a0*/  BSYNC B1 ;  /* 0x0000000000017941 */ /* 0x000fea0003800000 */
.L_x_244:
        /* <DEDUP_REMOVED lines=9> */
.L_x_247:
[----:B------:R-:W-:Y:S05]  /*6a40*/  BSYNC B1 ;  /* 0x0000000000017941 */ /* 0x000fea0003800000 */
.L_x_246:
        /* <DEDUP_REMOVED lines=10> */
.L_x_249:
[----:B------:R-:W-:Y:S05]  /*6af0*/  BSYNC B1 ;  /* 0x0000000000017941 */ /* 0x000fea0003800000 */
.L_x_248:
        /* <DEDUP_REMOVED lines=10> */
.L_x_251:
[----:B------:R-:W-:Y:S05]  /*6ba0*/  BSYNC B1 ;  /* 0x0000000000017941 */ /* 0x000fea0003800000 */
.L_x_250:
        /* <DEDUP_REMOVED lines=9> */
.L_x_253:
[----:B------:R-:W-:Y:S05]  /*6c40*/  BSYNC B1 ;  /* 0x0000000000017941 */ /* 0x000fea0003800000 */
.L_x_252:
        /* <DEDUP_REMOVED lines=9> */
.L_x_255:
[----:B------:R-:W-:Y:S05]  /*6ce0*/  BSYNC B1 ;  /* 0x0000000000017941 */ /* 0x000fea0003800000 */
.L_x_254:
        /* <DEDUP_REMOVED lines=10> */
.L_x_257:
[----:B------:R-:W-:Y:S05]  /*6d90*/  BSYNC B1 ;  /* 0x0000000000017941 */ /* 0x000fea0003800000 */
.L_x_256:
        /* <DEDUP_REMOVED lines=10> */
.L_x_259:
[----:B------:R-:W-:Y:S05]  /*6e40*/  BSYNC B1 ;  /* 0x0000000000017941 */ /* 0x000fea0003800000 */
.L_x_258:
        /* <DEDUP_REMOVED lines=9> */
.L_x_261:
[----:B------:R-:W-:Y:S05]  /*6ee0*/  BSYNC B1 ;  /* 0x0000000000017941 */ /* 0x000fea0003800000 */
.L_x_260:
        /* <DEDUP_REMOVED lines=9> */
.L_x_263:
[----:B------:R-:W-:Y:S05]  /*6f80*/  BSYNC B1 ;  /* 0x0000000000017941 */ /* 0x000fea0003800000 */
.L_x_262:
        /* <DEDUP_REMOVED lines=10> */
.L_x_265:
[----:B------:R-:W-:Y:S05]  /*7030*/  BSYNC B1 ;  /* 0x0000000000017941 */ /* 0x000fea0003800000 */
.L_x_264:
        /* <DEDUP_REMOVED lines=10> */
.L_x_267:
[----:B------:R-:W-:Y:S05]  /*70e0*/  BSYNC B1 ;  /* 0x0000000000017941 */ /* 0x000fea0003800000 */
.L_x_266:
        /* <DEDUP_REMOVED lines=9> */
.L_x_269:
[----:B------:R-:W-:Y:S05]  /*7180*/  BSYNC B1 ;  /* 0x0000000000017941 */ /* 0x000fea0003800000 */
.L_x_268:
        /* <DEDUP_REMOVED lines=9> */
.L_x_271:
[----:B------:R-:W-:Y:S05]  /*7220*/  BSYNC B1 ;  /* 0x0000000000017941 */ /* 0x000fea0003800000 */
.L_x_270:
        /* <DEDUP_REMOVED lines=10> */
.L_x_273:
[----:B------:R-:W-:Y:S05]  /*72d0*/  BSYNC B1 ;  /* 0x0000000000017941 */ /* 0x000fea0003800000 */
.L_x_272:
        /* <DEDUP_REMOVED lines=10> */
.L_x_275:
[----:B------:R-:W-:Y:S05]  /*7380*/  BSYNC B1 ;  /* 0x0000000000017941 */ /* 0x000fea0003800000 */
.L_x_274:
        /* <DEDUP_REMOVED lines=9> */
.L_x_277:
[----:B------:R-:W-:Y:S05]  /*7420*/  BSYNC B1 ;  /* 0x0000000000017941 */ /* 0x000fea0003800000 */
.L_x_276:
        /* <DEDUP_REMOVED lines=9> */
.L_x_279:
[----:B------:R-:W-:Y:S05]  /*74c0*/  BSYNC B1 ;  /* 0x0000000000017941 */ /* 0x000fea0003800000 */
.L_x_278:
        /* <DEDUP_REMOVED lines=10> */
.L_x_281:
[----:B------:R-:W-:Y:S05]  /*7570*/  BSYNC B1 ;  /* 0x0000000000017941 */ /* 0x000fea0003800000 */
.L_x_280:
        /* <DEDUP_REMOVED lines=10> */
.L_x_283:
[----:B------:R-:W-:Y:S05]  /*7620*/  BSYNC B1 ;  /* 0x0000000000017941 */ /* 0x000fea0003800000 */
.L_x_282:
[----:B-----5:R-:W-:Y:S01]  /*7630*/  LOP3.LUT R3, R24, 0xffffe000, RZ, 0xc0, !PT ;  /* 0xffffe00018037812 */ /* 0x020fe200078ec0ff */
[----:B------:R-:W-:Y:S01]  /*7640*/  BSSY B1, `(.L_x_284) ;  /* 0x0000008000017945 */ /* 0x000fe20003800000 */
[----:B------:R-:W-:-:S03]  /*7650*/  ISETP.GT.AND P1, PT, R0, 0x8, P1 ;  /* 0x000000080000780c */ /* 0x000fc60000f24270 */
[----:B01--4-:R-:W-:-:S04]  /*7660*/  FMUL R6, R3, R156 ;  /* 0x0000009c03067220 */ /* 0x013fc80000400000 */
[----:B------:R-:W-:-:S05]  /*7670*/  FFMA R149, R149, R155, R6 ;  /* 0x0000009b95957223 */ /* 0x000fca0000000006 */
[----:B------:R-:W-:-:S05]  /*7680*/  F2FP.TF32.F32.PACK_B R149, R149 ;  /* 0x00000095ff95723e */ /* 0x000fca00024050ff */
[----:B------:R0:W-:Y:S01]  /*7690*/  @P3 STG.E desc[UR36][R4.64+0x3e4], R149 ;  /* 0x0003e49504003986 */ /* 0x0001e2000c101924 */
[----:B------:R-:W-:Y:S05]  /*76a0*/  @!P1 BRA `(.L_x_285) ;  /* 0x0000000000049947 */ /* 0x000fea0003800000 */
[----:B------:R1:W5:Y:S02]  /*76b0*/  LDG.E.LTC128B R24, desc[UR36][R8.64+0x3e0] ;  /* 0x0003e02408187981 */ /* 0x000364000c1e1920 */
.L_x_285:
[----:B------:R-:W-:Y:S05]  /*76c0*/  BSYNC B1 ;  /* 0x0000000000017941 */ /* 0x000fea0003800000 */
.L_x_284:
[----:B-----5:R-:W-:Y:S01]  /*76d0*/  LOP3.LUT R3, R24, 0xffffe000, RZ, 0xc0, !PT ;  /* 0xffffe00018037812 */ /* 0x020fe200078ec0ff */
[----:B0-----:R-:W-:Y:S01]  /*76e0*/  @P1 IMAD.MOV.U32 R4, RZ, RZ, R10 ;  /* 0x000000ffff041224 */ /* 0x001fe200078e000a */
[----:B------:R-:W-:Y:S01]  /*76f0*/  ISETP.GT.AND P0, PT, R0, 0x8, P0 ;  /* 0x000000080000780c */ /* 0x000fe20000704270 */
[----:B------:R-:W-:Y:S01]  /*7700*/  @P1 IMAD.MOV.U32 R5, RZ, RZ, R11 ;  /* 0x000000ffff051224 */ /* 0x000fe200078e000b */
[----:B------:R-:W-:Y:S01]  /*7710*/  BSSY B1, `(.L_x_286) ;  /* 0x0000007000017945 */ /* 0x000fe20003800000 */
[----:B------:R-:W-:-:S04]  /*7720*/  FMUL R3, R3, R156 ;  /* 0x0000009c03037220 */ /* 0x000fc80000400000 */
[----:B------:R-:W-:-:S05]  /*7730*/  FFMA R3, R150, R155, R3 ;  /* 0x0000009b96037223 */ /* 0x000fca0000000003 */
[----:B------:R-:W-:-:S05]  /*7740*/  F2FP.TF32.F32.PACK_B R3, R3 ;  /* 0x00000003ff03723e */ /* 0x000fca00024050ff */
[----:B------:R0:W-:Y:S01]  /*7750*/  @P1 STG.E desc[UR36][R4.64+0x3e0], R3 ;  /* 0x0003e00304001986 */ /* 0x0001e2000c101924 */
[----:B------:R-:W-:Y:S05]  /*7760*/  @!P0 BRA `(.L_x_287) ;  /* 0x0000000000048947 */ /* 0x000fea0003800000 */
[----:B------:R4:W5:Y:S02]  /*7770*/  LDG.E.LTC128B R24, desc[UR36][R8.64+0x3e4] ;  /* 0x0003e42408187981 */ /* 0x000964000c1e1920 */
.L_x_287:
[----:B------:R-:W-:Y:S05]  /*7780*/  BSYNC B1 ;  /* 0x0000000000017941 */ /* 0x000fea0003800000 */
.L_x_286:
[----:B------:R-:W-:Y:S05]  /*7790*/  @!P0 BRA `(.L_x_288) ;  /* 0x0000002400308947 */ /* 0x000fea0003800000 */
[----:B0----5:R-:W-:-:S05]  /*77a0*/  LOP3.LUT R3, R24, 0xffffe000, RZ, 0xc0, !PT ;  /* 0xffffe00018037812 */ /* 0x021fca00078ec0ff */
[----:B------:R-:W-:-:S04]  /*77b0*/  FMUL R0, R3, R156 ;  /* 0x0000009c03007220 */ /* 0x000fc80000400000 */
[----:B------:R-:W-:-:S05]  /*77c0*/  FFMA R151, R151, R155, R0 ;  /* 0x0000009b97977223 */ /* 0x000fca0000000000 */
[----:B------:R-:W-:-:S05]  /*77d0*/  F2FP.TF32.F32.PACK_B R151, R151 ;  /* 0x00000097ff97723e */ /* 0x000fca00024050ff */
[----:B------:R0:W-:Y:S01]  /*77e0*/  STG.E desc[UR36][R10.64+0x3e4], R151 ;  /* 0x0003e4970a007986 */ /* 0x0001e2000c101924 */
[----:B------:R-:W-:Y:S05]  /*77f0*/  BRA `(.L_x_288) ;  /* 0x0000002400187947 */ /* 0x000fea0003800000 */
.L_x_35:
[----:B------:R-:W-:Y:S01]  /*7800*/  ISETP.GT.AND P3, PT, R3, 0x1, PT ;  /* 0x000000010300780c */ /* 0x000fe20003f64270 */
[----:B------:R-:W-:Y:S01]  /*7810*/  ULDC.64 UR4, c[0x0][0x5c0] ;  /* 0x0001700000047ab9 */ /* 0x000fe20000000a00 */
[-C--:B------:R-:W-:Y:S01]  /*7820*/  FMUL R9, R24, R155.reuse ;  /* 0x0000009b18097220 */ /* 0x080fe20000400000 */
[----:B------:R-:W-:Y:S01]  /*7830*/  LEA R4, P4, R162, UR4, 0x2 ;  /* 0x00000004a2047c11 */ /* 0x000fe2000f8810ff */
[-C--:B------:R-:W-:Y:S01]  /*7840*/  FMUL R25, R25, R155.reuse ;  /* 0x0000009b19197220 */ /* 0x080fe20000400000 */
[----:B------:R-:W-:Y:S01]  /*7850*/  ISETP.GT.AND P0, PT, R0, RZ, P3 ;  /* 0x000000ff0000720c */ /* 0x000fe20001f04270 */
[-C--:B------:R-:W-:Y:S01]  /*7860*/  FMUL R27, R27, R155.reuse ;  /* 0x0000009b1b1b7220 */ /* 0x080fe20000400000 */
[----:B------:R-:W-:Y:S01]  /*7870*/  LEA.HI.X R5, R162, UR5, R173, 0x2, P4 ;  /* 0x00000005a2057c11 */ /* 0x000fe2000a0f14ad */
[----:B------:R-:W-:Y:S01]  /*7880*/  FMUL R29, R29, R155 ;  /* 0x0000009b1d1d7220 */ /* 0x000fe20000400000 */
[----:B------:R-:W-:Y:S01]  /*7890*/  F2FP.TF32.F32.PACK_B R9, R9 ;  /* 0x00000009ff09723e */ /* 0x000fe200024050ff */
[----:B------:R-:W-:Y:S01]  /*78a0*/  FMUL R31, R31, R155 ;  /* 0x0000009b1f1f7220 */ /* 0x000fe20000400000 */
[----:B------:R-:W-:Y:S01]  /*78b0*/  F2FP.TF32.F32.PACK_B R25, R25 ;  /* 0x00000019ff19723e */ /* 0x000fe200024050ff */
[-C--:B------:R-:W-:Y:S01]  /*78c0*/  FMUL R13, R32, R155.reuse ;  /* 0x0000009b200d7220 */ /* 0x080fe20000400000 */
[C---:B------:R-:W-:Y:S01]  /*78d0*/  SHF.L.U64.HI R7, R10.reuse, 0x5, R11 ;  /* 0x000000050a077819 */ /* 0x040fe2000001020b */
[----:B------:R0:W-:Y:S01]  /*78e0*/  @P2 STG.E desc[UR36][R4.64], R9 ;  /* 0x0000000904002986 */ /* 0x0001e2000c101924 */
[----:B------:R-:W-:Y:S01]  /*78f0*/  LEA R6, P4, R10, R4, 0x5 ;  /* 0x000000040a067211 */ /* 0x000fe200078828ff */
[-C--:B------:R-:W-:Y:S01]  /*7900*/  FMUL R11, R26, R155.reuse ;  /* 0x0000009b1a0b7220 */ /* 0x080fe20000400000 */
[C---:B------:R-:W-:Y:S01]  /*7910*/  ISETP.GT.AND P1, PT, R0.reuse, 0x8, P1 ;  /* 0x000000080000780c */ /* 0x040fe20000f24270 */
[----:B------:R-:W-:Y:S01]  /*7920*/  @P0 STG.E desc[UR36][R4.64+0x4], R25 ;  /* 0x0000041904000986 */ /* 0x000fe2000c101924 */
[----:B------:R-:W-:Y:S01]  /*7930*/  ISETP.GT.AND P2, PT, R3, 0x8, PT ;  /* 0x000000080300780c */ /* 0x000fe20003f44270 */
[----:B------:R-:W-:Y:S01]  /*7940*/  IMAD.X R7, R7, 0x1, R5, P4 ;  /* 0x0000000107077824 */ /* 0x000fe200020e0605 */
[C---:B------:R-:W-:Y:S01]  /*7950*/  ISETP.GT.AND P3, PT, R0.reuse, 0x8, P3 ;  /* 0x000000080000780c */ /* 0x040fe20001f64270 */
[-C--:B------:R-:W-:Y:S01]  /*7960*/  FMUL R33, R33, R155.reuse ;  /* 0x0000009b21217220 */ /* 0x080fe20000400000 */
[----:B------:R-:W-:Y:S01]  /*7970*/  ISETP.GT.AND P0, PT, R3, 0x9, PT ;  /* 0x000000090300780c */ /* 0x000fe20003f04270 */
[-C--:B------:R-:W-:Y:S01]  /*7980*/  FMUL R35, R35, R155.reuse ;  /* 0x0000009b23237220 */ /* 0x080fe20000400000 */
[----:B------:R-:W-:Y:S01]  /*7990*/  ISETP.GT.AND P5, PT, R0, RZ, P2 ;  /* 0x000000ff0000720c */ /* 0x000fe200017a4270 */
[-C--:B0-----:R-:W-:Y:S01]  /*79a0*/  FMUL R9, R28, R155.reuse ;  /* 0x0000009b1c097220 */ /* 0x081fe20000400000 */
[C---:B------:R-:W-:Y:S01]  /*79b0*/  ISETP.GT.AND P4, PT, R0.reuse, RZ, P0 ;  /* 0x000000ff0000720c */ /* 0x040fe20000784270 */
[----:B------:R-:W-:Y:S01]  /*79c0*/  FMUL R37, R37, R155 ;  /* 0x0000009b25257220 */ /* 0x000fe20000400000 */
[----:B------:R-:W-:Y:S01]  /*79d0*/  F2FP.TF32.F32.PACK_B R11, R11 ;  /* 0x0000000bff0b723e */ /* 0x000fe200024050ff */
[----:B------:R-:W-:Y:S01]  /*79e0*/  FMUL R39, R39, R155 ;  /* 0x0000009b27277220 */ /* 0x000fe20000400000 */
[----:B------:R-:W-:Y:S01]  /*79f0*/  F2FP.TF32.F32.PACK_B R27, R27 ;  /* 0x0000001bff1b723e */ /* 0x000fe200024050ff */
[----:B------:R-:W-:Y:S01]  /*7a00*/  FMUL R41, R41, R155 ;  /* 0x0000009b29297220 */ /* 0x000fe20000400000 */
[----:B------:R-:W-:Y:S01]  /*7a10*/  F2FP.TF32.F32.PACK_B R9, R9 ;  /* 0x00000009ff09723e */ /* 0x000fe200024050ff */
[----:B------:R0:W-:Y:S01]  /*7a20*/  @P1 STG.E desc[UR36][R6.64], R11 ;  /* 0x0000000b06001986 */ /* 0x0001e2000c101924 */
[----:B------:R-:W-:Y:S01]  /*7a30*/  F2FP.TF32.F32.PACK_B R29, R29 ;  /* 0x0000001dff1d723e */ /* 0x000fe200024050ff */
[-C--:B------:R-:W-:Y:S01]  /*7a40*/  FMUL R43, R43, R155.reuse ;  /* 0x0000009b2b2b7220 */ /* 0x080fe20000400000 */
[C---:B------:R-:W-:Y:S01]  /*7a50*/  ISETP.GT.AND P1, PT, R3.reuse, 0x10, PT ;  /* 0x000000100300780c */ /* 0x040fe20003f24270 */
[----:B------:R-:W-:Y:S01]  /*7a60*/  @P3 STG.E desc[UR36][R6.64+0x4], R27 ;  /* 0x0000041b06003986 */ /* 0x000fe2000c101924 */
[----:B------:R-:W-:Y:S01]  /*7a70*/  ISETP.GT.AND P3, PT, R3, 0x11, PT ;  /* 0x000000110300780c */ /* 0x000fe20003f64270 */
[-C--:B------:R-:W-:Y:S01]  /*7a80*/  FMUL R45, R45, R155.reuse ;  /* 0x0000009b2d2d7220 */ /* 0x080fe20000400000 */
[C---:B------:R-:W-:Y:S01]  /*7a90*/  ISETP.GT.AND P2, PT, R0.reuse, 0x8, P2 ;  /* 0x000000080000780c */ /* 0x040fe20001744270 */
[----:B------:R1:W-:Y:S01]  /*7aa0*/  @P5 STG.E desc[UR36][R4.64+0x20], R9 ;  /* 0x0000200904005986 */ /* 0x0003e2000c101924 */
[C---:B------:R-:W-:Y:S01]  /*7ab0*/  ISETP.GT.AND P0, PT, R0.reuse, 0x8, P0 ;  /* 0x000000080000780c */ /* 0x040fe20000704270 */
[-C--:B------:R-:W-:Y:S01]  /*7ac0*/  FMUL R47, R47, R155.reuse ;  /* 0x0000009b2f2f7220 */ /* 0x080fe20000400000 */
[----:B------:R-:W-:Y:S01]  /*7ad0*/  ISETP.GT.AND P5, PT, R0, RZ, P1 ;  /* 0x000000ff0000720c */ /* 0x000fe20000fa4270 */
[----:B------:R-:W-:Y:S01]  /*7ae0*/  @P4 STG.E desc[UR36][R4.64+0x24], R29 ;  /* 0x0000241d04004986 */ /* 0x000fe2000c101924 */
[-C--:B0-----:R-:W-:Y:S01]  /*7af0*/  FMUL R11, R30, R155.reuse ;  /* 0x0000009b1e0b7220 */ /* 0x081fe20000400000 */
[----:B------:R-:W-:Y:S01]  /*7b00*/  ISETP.GT.AND P4, PT, R0, RZ, P3 ;  /* 0x000000ff0000720c */ /* 0x000fe20001f84270 */
[----:B------:R-:W-:Y:S01]  /*7b10*/  FMUL R49, R49, R155 ;  /* 0x0000009b31317220 */ /* 0x000fe20000400000 */
[----:B------:R-:W-:Y:S01]  /*7b20*/  F2FP.TF32.F32.PACK_B R31, R31 ;  /* 0x0000001fff1f723e */ /* 0x000fe200024050ff */
[----:B------:R-:W-:Y:S01]  /*7b30*/  FMUL R51, R51, R155 ;  /* 0x0000009b33337220 */ /* 0x000fe20000400000 */
[----:B------:R-:W-:Y:S01]  /*7b40*/  F2FP.TF32.F32.PACK_B R11, R11 ;  /* 0x0000000bff0b723e */ /* 0x000fe200024050ff */
[----:B------:R-:W-:Y:S01]  /*7b50*/  FMUL R53, R53, R155 ;  /* 0x0000009b35357220 */ /* 0x000fe20000400000 */
[----:B------:R-:W-:Y:S01]  /*7b60*/  F2FP.TF32.F32.PACK_B R13, R13 ;  /* 0x0000000dff0d723e */ /* 0x000fe200024050ff */
[----:B-1----:R-:W-:Y:S01]  /*7b70*/  FMUL R9, R34, R155 ;  /* 0x0000009b22097220 */ /* 0x002fe20000400000 */
[----:B------:R-:W-:Y:S01]  /*7b80*/  F2FP.TF32.F32.PACK_B R33, R33 ;  /* 0x00000021ff21723e */ /* 0x000fe200024050ff */
[----:B------:R0:W-:Y:S01]  /*7b90*/  @P2 STG.E desc[UR36][R6.64+0x20], R11 ;  /* 0x0000200b06002986 */ /* 0x0001e2000c101924 */
[C---:B------:R-:W-:Y:S01]  /*7ba0*/  ISETP.GT.AND P1, PT, R0.reuse, 0x8, P1 ;  /* 0x000000080000780c */ /* 0x040fe20000f24270 */
[-C--:B------:R-:W-:Y:S01]  /*7bb0*/  FMUL R55, R55, R155.reuse ;  /* 0x0000009b37377220 */ /* 0x080fe20000400000 */
[C---:B------:R-:W-:Y:S01]  /*7bc0*/  ISETP.GT.AND P2, PT, R3.reuse, 0x19, PT ;  /* 0x000000190300780c */ /* 0x040fe20003f44270 */
[----:B------:R-:W-:Y:S01]  /*7bd0*/  @P0 STG.E desc[UR36][R6.64+0x24], R31 ;  /* 0x0000241f06000986 */ /* 0x000fe2000c101924 */
[----:B------:R-:W-:Y:S01]  /*7be0*/  ISETP.GT.AND P0, PT, R3, 0x18, PT ;  /* 0x000000180300780c */ /* 0x000fe20003f04270 */
[----:B------:R-:W-:Y:S01]  /*7bf0*/  FMUL R57, R57, R155 ;  /* 0x0000009b39397220 */ /* 0x000fe20000400000 */
[----:B------:R-:W-:Y:S01]  /*7c00*/  F2FP.TF32.F32.PACK_B R9, R9 ;  /* 0x00000009ff09723e */ /* 0x000fe200024050ff */
[----:B------:R1:W-:Y:S01]  /*7c10*/  @P5 STG.E desc[UR36][R4.64+0x40], R13 ;  /* 0x0000400d04005986 */ /* 0x0003e2000c101924 */
[C---:B------:R-:W-:Y:S01]  /*7c20*/  ISETP.GT.AND P5, PT, R0.reuse, RZ, P0 ;  /* 0x000000ff0000720c */ /* 0x040fe200007a4270 */
[----:B------:R-:W-:Y:S01]  /*7c30*/  FMUL R59, R59, R155 ;  /* 0x0000009b3b3b7220 */ /* 0x000fe20000400000 */
[----:B------:R-:W-:Y:S01]  /*7c40*/  F2FP.TF32.F32.PACK_B R35, R35 ;  /* 0x00000023ff23723e */ /* 0x000fe200024050ff */
[----:B------:R-:W-:Y:S01]  /*7c50*/  @P4 STG.E desc[UR36][R4.64+0x44], R33 ;  /* 0x0000442104004986 */ /* 0x000fe2000c101924 */
[----:B------:R-:W-:Y:S01]  /*7c60*/  ISETP.GT.AND P4, PT, R0, 0x8, P3 ;  /* 0x000000080000780c */ /* 0x000fe20001f84270 */
[----:B0-----:R-:W-:Y:S01]  /*7c70*/  FMUL R11, R36, R155 ;  /* 0x0000009b240b7220 */ /* 0x001fe20000400000 */
[----:B------:R-:W-:Y:S01]  /*7c80*/  ISETP.GT.AND P3, PT, R0, RZ, P2 ;  /* 0x000000ff0000720c */ /* 0x000fe20001764270 */
[----:B------:R0:W-:Y:S01]  /*7c90*/  @P1 STG.E desc[UR36][R6.64+0x40], R9 ;  /* 0x0000400906001986 */ /* 0x0001e2000c101924 */
[----:B------:R-:W-:Y:S01]  /*7ca0*/  F2FP.TF32.F32.PACK_B R37, R37 ;  /* 0x00000025ff25723e */ /* 0x000fe200024050ff */
[----:B------:R-:W-:Y:S01]  /*7cb0*/  FMUL R61, R61, R155 ;  /* 0x0000009b3d3d7220 */ /* 0x000fe20000400000 */
[----:B------:R-:W-:Y:S01]  /*7cc0*/  F2FP.TF32.F32.PACK_B R11, R11 ;  /* 0x0000000bff0b723e */ /* 0x000fe200024050ff */
[-C--:B-1----:R-:W-:Y:S01]  /*7cd0*/  FMUL R13, R40, R155.reuse ;  /* 0x0000009b280d7220 */ /* 0x082fe20000400000 */
[----:B------:R-:W-:Y:S01]  /*7ce0*/  ISETP.GT.AND P1, PT, R3, 0x20, PT ;  /* 0x000000200300780c */ /* 0x000fe20003f24270 */
[-C--:B------:R-:W-:Y:S01]  /*7cf0*/  FMUL R63, R63, R155.reuse ;  /* 0x0000009b3f3f7220 */ /* 0x080fe20000400000 */
[C---:B------:R-:W-:Y:S01]  /*7d00*/  ISETP.GT.AND P0, PT, R0.reuse, 0x8, P0 ;  /* 0x000000080000780c */ /* 0x040fe20000704270 */
[----:B------:R-:W-:Y:S01]  /*7d10*/  FMUL R65, R65, R155 ;  /* 0x0000009b41417220 */ /* 0x000fe20000400000 */
[----:B------:R-:W-:Y:S01]  /*7d20*/  F2FP.TF32.F32.PACK_B R39, R39 ;  /* 0x00000027ff27723e */ /* 0x000fe200024050ff */
[----:B------:R-:W-:Y:S01]  /*7d30*/  @P4 STG.E desc[UR36][R6.64+0x44], R35 ;  /* 0x0000442306004986 */ /* 0x000fe2000c101924 */
[----:B------:R-:W-:Y:S01]  /*7d40*/  ISETP.GT.AND P4, PT, R0, 0x8, P2 ;  /* 0x000000080000780c */ /* 0x000fe20001784270 */
[-C--:B0-----:R-:W-:Y:S01]  /*7d50*/  FMUL R9, R38, R155.reuse ;  /* 0x0000009b26097220 */ /* 0x081fe20000400000 */
[----:B------:R-:W-:Y:S01]  /*7d60*/  ISETP.GT.AND P2, PT, R3, 0x21, PT ;  /* 0x000000210300780c */ /* 0x000fe20003f44270 */
[----:B------:R0:W-:Y:S01]  /*7d70*/  @P5 STG.E desc[UR36][R4.64+0x60], R11 ;  /* 0x0000600b04005986 */ /* 0x0001e2000c101924 */
[C---:B------:R-:W-:Y:S01]  /*7d80*/  ISETP.GT.AND P5, PT, R0.reuse, RZ, P1 ;  /* 0x000000ff0000720c */ /* 0x040fe20000fa4270 */
[----:B------:R-:W-:Y:S01]  /*7d90*/  FMUL R67, R67, R155 ;  /* 0x0000009b43437220 */ /* 0x000fe20000400000 */
[----:B------:R-:W-:Y:S01]  /*7da0*/  F2FP.TF32.F32.PACK_B R9, R9 ;  /* 0x00000009ff09723e */ /* 0x000fe200024050ff */
[----:B------:R-:W-:Y:S01]  /*7db0*/  @P3 STG.E desc[UR36][R4.64+0x64], R37 ;  /* 0x0000642504003986 */ /* 0x000fe2000c101924 */
[C---:B------:R-:W-:Y:S01]  /*7dc0*/  ISETP.GT.AND P3, PT, R0.reuse, RZ, P2 ;  /* 0x000000ff0000720c */ /* 0x040fe20001764270 */
[----:B------:R-:W-:Y:S01]  /*7dd0*/  FMUL R69, R69, R155 ;  /* 0x0000009b45457220 */ /* 0x000fe20000400000 */
[----:B------:R-:W-:Y:S01]  /*7de0*/  F2FP.TF32.F32.PACK_B R13, R13 ;  /* 0x0000000dff0d723e */ /* 0x000fe200024050ff */
[----:B------:R1:W-:Y:S01]  /*7df0*/  @P0 STG.E desc[UR36][R6.64+0x60], R9 ;  /* 0x0000600906000986 */ /* 0x0003e2000c101924 */
[----:B------:R-:W-:Y:S01]  /*7e00*/  F2FP.TF32.F32.PACK_B R41, R41 ;  /* 0x00000029ff29723e */ /* 0x000fe200024050ff */
[-C--:B------:R-:W-:Y:S01]  /*7e10*/  FMUL R71, R71, R155.reuse ;  /* 0x0000009b47477220 */ /* 0x080fe20000400000 */
[C---:B------:R-:W-:Y:S01]  /*7e20*/  ISETP.GT.AND P0, PT, R3.reuse, 0x28, PT ;  /* 0x000000280300780c */ /* 0x040fe20003f04270 */
[----:B------:R-:W-:Y:S01]  /*7e30*/  @P4 STG.E desc[UR36][R6.64+0x64], R39 ;  /* 0x0000642706004986 */ /* 0x000fe2000c101924 */
[----:B------:R-:W-:Y:S01]  /*7e40*/  ISETP.GT.AND P1, PT, R0, 0x8, P1 ;  /* 0x000000080000780c */ /* 0x000fe20000f24270 */
[-C--:B0-----:R-:W-:Y:S01]  /*7e50*/  FMUL R11, R44, R155.reuse ;  /* 0x0000009b2c0b7220 */ /* 0x081fe20000400000 */
[C---:B------:R-:W-:Y:S01]  /*7e60*/  ISETP.GT.AND P4, PT, R0.reuse, 0x8, P2 ;  /* 0x000000080000780c */ /* 0x040fe20001784270 */
[----:B------:R0:W-:Y:S01]  /*7e70*/  @P5 STG.E desc[UR36][R4.64+0x80], R13 ;  /* 0x0000800d04005986 */ /* 0x0001e2000c101924 */
[----:B------:R-:W-:Y:S01]  /*7e80*/  ISETP.GT.AND P2, PT, R3, 0x29, PT ;  /* 0x000000290300780c */ /* 0x000fe20003f44270 */
[-C--:B------:R-:W-:Y:S01]  /*7e90*/  FMUL R73, R73, R155.reuse ;  /* 0x0000009b49497220 */ /* 0x080fe20000400000 */
[----:B------:R-:W-:Y:S01]  /*7ea0*/  ISETP.GT.AND P5, PT, R0, RZ, P0 ;  /* 0x000000ff0000720c */ /* 0x000fe200007a4270 */
[-C--:B-1----:R-:W-:Y:S01]  /*7eb0*/  FMUL R9, R42, R155.reuse ;  /* 0x0000009b2a097220 */ /* 0x082fe20000400000 */
[----:B------:R-:W-:Y:S01]  /*7ec0*/  @P3 STG.E desc[UR36][R4.64+0x84], R41 ;  /* 0x0000842904003986 */ /* 0x000fe2000c101924 */
[----:B------:R-:W-:Y:S01]  /*7ed0*/  ISETP.GT.AND P3, PT, R0, RZ, P2 ;  /* 0x000000ff0000720c */ /* 0x000fe20001764270 */
[----:B------:R-:W-:Y:S01]  /*7ee0*/  FMUL R75, R75, R155 ;  /* 0x0000009b4b4b7220 */ /* 0x000fe20000400000 */
[----:B------:R-:W-:Y:S01]  /*7ef0*/  F2FP.TF32.F32.PACK_B R43, R43 ;  /* 0x0000002bff2b723e */ /* 0x000fe200024050ff */
[----:B------:R-:W-:Y:S01]  /*7f00*/  FMUL R77, R77, R155 ;  /* 0x0000009b4d4d7220 */ /* 0x000fe20000400000 */
[----:B------:R-:W-:Y:S01]  /*7f10*/  F2FP.TF32.F32.PACK_B R9, R9 ;  /* 0x00000009ff09723e */ /* 0x000fe200024050ff */
[----:B------:R-:W-:Y:S01]  /*7f20*/  FMUL R79, R79, R155 ;  /* 0x0000009b4f4f7220 */ /* 0x000fe20000400000 */
[----:B------:R-:W-:Y:S01]  /*7f30*/  F2FP.TF32.F32.PACK_B R11, R11 ;  /* 0x0000000bff0b723e */ /* 0x000fe200024050ff */
[----:B0-----:R-:W-:Y:S01]  /*7f40*/  FMUL R13, R48, R155 ;  /* 0x0000009b300d7220 */ /* 0x001fe20000400000 */
[----:B------:R-:W-:Y:S01]  /*7f50*/  F2FP.TF32.F32.PACK_B R45, R45 ;  /* 0x0000002dff2d723e */ /* 0x000fe200024050ff */
[----:B------:R0:W-:Y:S01]  /*7f60*/  @P1 STG.E desc[UR36][R6.64+0x80], R9 ;  /* 0x0000800906001986 */ /* 0x0001e2000c101924 */
[----:B------:R-:W-:Y:S01]  /*7f70*/  ISETP.GT.AND P1, PT, R3, 0x30, PT ;  /* 0x000000300300780c */ /* 0x000fe20003f24270 */
[-C--:B------:R-:W-:Y:S01]  /*7f80*/  FMUL R81, R81, R155.reuse ;  /* 0x0000009b51517220 */ /* 0x080fe20000400000 */
[C---:B------:R-:W-:Y:S01]  /*7f90*/  ISETP.GT.AND P0, PT, R0.reuse, 0x8, P0 ;  /* 0x000000080000780c */ /* 0x040fe20000704270 */
[----:B------:R-:W-:Y:S01]  /*7fa0*/  @P4 STG.E desc[UR36][R6.64+0x84], R43 ;  /* 0x0000842b06004986 */ /* 0x000fe2000c101924 */
[C---:B------:R-:W-:Y:S01]  /*7fb0*/  ISETP.GT.AND P4, PT, R0.reuse, 0x8, P2 ;  /* 0x000000080000780c */ /* 0x040fe20001784270 */
[-C--:B------:R-:W-:Y:S01]  /*7fc0*/  FMUL R83, R83, R155.reuse ;  /* 0x0000009b53537220 */ /* 0x080fe20000400000 */
[----:B------:R-:W-:Y:S01]  /*7fd0*/  ISETP.GT.AND P2, PT, R3, 0x31, PT ;  /* 0x000000310300780c */ /* 0x000fe20003f44270 */
[----:B------:R1:W-:Y:S01]  /*7fe0*/  @P5 STG.E desc[UR36][R4.64+0xa0], R11 ;  /* 0x0000a00b04005986 */ /* 0x0003e2000c101924 */
[----:B------:R-:W-:Y:S01]  /*7ff0*/  ISETP.GT.AND P5, PT, R0, RZ, P1 ;  /* 0x000000ff0000720c */ /* 0x000fe20000fa4270 */
[----:B------:R-:W-:Y:S01]  /*8000*/  FMUL R85, R85, R155 ;  /* 0x0000009b55557220 */ /* 0x000fe20000400000 */
[----:B------:R-:W-:Y:S01]  /*8010*/  F2FP.TF32.F32.PACK_B R47, R47 ;  /* 0x0000002fff2f723e */ /* 0x000fe200024050ff */
[-C--:B0-----:R-:W-:Y:S01]  /*8020*/  FMUL R9, R46, R155.reuse ;  /* 0x0000009b2e097220 */ /* 0x081fe20000400000 */
        /* <DEDUP_REMOVED lines=8> */
[-C--:B-1----:R-:W-:Y:S01]  /*80b0*/  FMUL R11, R52, R155.reuse ;  /* 0x0000009b340b7220 */ /* 0x082fe20000400000 */
[C---:B------:R-:W-:Y:S01]  /*80c0*/  ISETP.GT.AND P1, PT, R0.reuse, 0x8, P1 ;  /* 0x000000080000780c */ /* 0x040fe20000f24270 */
[----:B------:R0:W-:Y:S01]  /*80d0*/  @P0 STG.E desc[UR36][R6.64+0xa0], R9 ;  /* 0x0000a00906000986 */ /* 0x0001e2000c101924 */
[----:B------:R-:W-:Y:S01]  /*80e0*/  ISETP.GT.AND P0, PT, R3, 0x38, PT ;  /* 0x000000380300780c */ /* 0x000fe20003f04270 */
[----:B------:R-:W-:Y:S01]  /*80f0*/  FMUL R93, R93, R155 ;  /* 0x0000009b5d5d7220 */ /* 0x000fe20000400000 */
[----:B------:R-:W-:Y:S01]  /*8100*/  F2FP.TF32.F32.PACK_B R51, R51 ;  /* 0x00000033ff33723e */ /* 0x000fe200024050ff */
        /* <DEDUP_REMOVED lines=10> */
[C---:B------:R-:W-:Y:S01]  /*81b0*/  ISETP.GT.AND P3, PT, R0.reuse, RZ, P2 ;  /* 0x000000ff0000720c */ /* 0x040fe20001764270 */
[----:B------:R-:W-:Y:S01]  /*81c0*/  FMUL R99, R99, R155 ;  /* 0x0000009b63637220 */ /* 0x000fe20000400000 */
[----:B------:R-:W-:Y:S01]  /*81d0*/  F2FP.TF32.F32.PACK_B R53, R53 ;  /* 0x00000035ff35723e */ /* 0x000fe200024050ff */
[----:B------:R-:W-:Y:S01]  /*81e0*/  FMUL R101, R101, R155 ;  /* 0x0000009b65657220 */ /* 0x000fe20000400000 */
[----:B------:R-:W-:Y:S01]  /*81f0*/  F2FP.TF32.F32.PACK_B R9, R9 ;  /* 0x00000009ff09723e */ /* 0x000fe200024050ff */
[-C--:B------:R-:W-:Y:S01]  /*8200*/  FMUL R103, R103, R155.reuse ;  /* 0x0000009b67677220 */ /* 0x080fe20000400000 */
[----:B------:R-:W-:Y:S01]  /*8210*/  ISETP.GT.AND P0, PT, R0, 0x8, P0 ;  /* 0x000000080000780c */ /* 0x000fe20000704270 */
[----:B-1----:R-:W-:Y:S01]  /*8220*/  FMUL R13, R56, R155 ;  /* 0x0000009b380d7220 */ /* 0x002fe20000400000 */
[----:B------:R-:W-:Y:S01]  /*8230*/  F2FP.TF32.F32.PACK_B R55, R55 ;  /* 0x00000037ff37723e */ /* 0x000fe200024050ff */
        /* <DEDUP_REMOVED lines=15> */
[-C--:B------:R-:W-:Y:S01]  /*8330*/  FMUL R111, R111, R155.reuse ;  /* 0x0000009b6f6f7220 */ /* 0x080fe20000400000 */
[----:B------:R-:W-:Y:S01]  /*8340*/  ISETP.GT.AND P1, PT, R0, 0x8, P1 ;  /* 0x000000080000780c */ /* 0x000fe20000f24270 */
[----:B------:R-:W-:Y:S01]  /*8350*/  FMUL R113, R113, R155 ;  /* 0x0000009b71717220 */ /* 0x000fe20000400000 */
[----:B------:R-:W-:Y:S01]  /*8360*/  F2FP.TF32.F32.PACK_B R9, R9 ;  /* 0x00000009ff09723e */ /* 0x000fe200024050ff */
[-C--:B------:R-:W-:Y:S01]  /*8370*/  FMUL R115, R115, R155.reuse ;  /* 0x0000009b73737220 */ /* 0x080fe20000400000 */
[----:B-1----:R-:W-:Y:S01]  /*8380*/  FMUL R11, R60, R155 ;  /* 0x0000009b3c0b7220 */ /* 0x002fe20000400000 */
[----:B------:R-:W-:Y:S01]  /*8390*/  F2FP.TF32.F32.PACK_B R59, R59 ;  /* 0x0000003bff3b723e */ /* 0x000fe200024050ff */
[-C--:B------:R-:W-:Y:S01]  /*83a0*/  FMUL R117, R117, R155.reuse ;  /* 0x0000009b75757220 */ /* 0x080fe20000400000 */
        /* <DEDUP_REMOVED lines=58> */
[----:B0-----:R-:W-:Y:S01]  /*8750*/  FMUL R9, R66, R155 ;  /* 0x0000009b42097220 */ /* 0x001fe20000400000 */
[----:B------:R-:W-:Y:S01]  /*8760*/  @P3 STG.E desc[UR36][R4.64+0x144], R65 ;  /* 0x0001444104003986 */ /* 0x000fe2000c101924 */
[----:B------:R-:W-:-:S02]  /*8770*/  ISETP.GT.AND P3, PT, R0, RZ, P2 ;  /* 0x000000ff0000720c */ /* 0x000fc40001764270 */
[----:B------:R-:W-:Y:S02]  /*8780*/  ISETP.GT.AND P0, PT, R0, 0x8, P0 ;  /* 0x000000080000780c */ /* 0x000fe40000704270 */
[----:B------:R-:W-:Y:S01]  /*8790*/  F2FP.TF32.F32.PACK_B R9, R9 ;  /* 0x00000009ff09723e */ /* 0x000fe200024050ff */
[----:B-1----:R-:W-:Y:S01]  /*87a0*/  FMUL R13, R72, R155 ;  /* 0x0000009b480d7220 */ /* 0x002fe20000400000 */
[----:B------:R-:W-:-:S03]  /*87b0*/  F2FP.TF32.F32.PACK_B R71, R71 ;  /* 0x00000047ff47723e */ /* 0x000fc600024050ff */
[----:B------:R0:W-:Y:S01]  /*87c0*/  @P1 STG.E desc[UR36][R6.64+0x140], R9 ;  /* 0x0001400906001986 */ /* 0x0001e2000c101924 */
[C---:B------:R-:W-:Y:S02]  /*87d0*/  ISETP.GT.AND P1, PT, R3.reuse, 0x60, PT ;  /* 0x000000600300780c */ /* 0x040fe40003f24270 */
[----:B------:R-:W-:Y:S01]  /*87e0*/  F2FP.TF32.F32.PACK_B R13, R13 ;  /* 0x0000000dff0d723e */ /* 0x000fe200024050ff */
[----:B------:R-:W-:Y:S01]  /*87f0*/  @P4 STG.E desc[UR36][R6.64+0x144], R67 ;  /* 0x0001444306004986 */ /* 0x000fe2000c101924 */
[C---:B------:R-:W-:Y:S02]  /*8800*/  ISETP.GT.AND P4, PT, R0.reuse, 0x8, P2 ;  /* 0x000000080000780c */ /* 0x040fe40001784270 */
[----:B------:R-:W-:Y:S01]  /*8810*/  ISETP.GT.AND P2, PT, R3, 0x61, PT ;  /* 0x000000610300780c */ /* 0x000fe20003f44270 */
[----:B------:R1:W-:Y:S01]  /*8820*/  @P5 STG.E desc[UR36][R4.64+0x160], R11 ;  /* 0x0001600b04005986 */ /* 0x0003e2000c101924 */
[----:B------:R-:W-:Y:S02]  /*8830*/  ISETP.GT.AND P5, PT, R0, RZ, P1 ;  /* 0x000000ff0000720c */ /* 0x000fe40000fa4270 */
        /* <DEDUP_REMOVED lines=257> */
[----:B------:R-:W-:Y:S01]  /*9850*/  @P3 STG.E desc[UR36][R4.64+0x364], R133 ;  /* 0x0003648504003986 */ /* 0x000fe2000c101924 */
[----:B0-----:R-:W-:Y:S01]  /*9860*/  FMUL R9, R134, R155 ;  /* 0x0000009b86097220 */ /* 0x001fe20000400000 */
[----:B------:R-:W-:-:S02]  /*9870*/  ISETP.GT.AND P3, PT, R0, RZ, P2 ;  /* 0x000000ff0000720c */ /* 0x000fc40001764270 */
[----:B------:R-:W-:Y:S02]  /*9880*/  ISETP.GT.AND P1, PT, R0, 0x8, P1 ;  /* 0x000000080000780c */ /* 0x000fe40000f24270 */
[----:B------:R-:W-:Y:S01]  /*9890*/  F2FP.TF32.F32.PACK_B R9, R9 ;  /* 0x00000009ff09723e */ /* 0x000fe200024050ff */
[----:B-1----:R-:W-:Y:S01]  /*98a0*/  FMUL R11, R140, R155 ;  /* 0x0000009b8c0b7220 */ /* 0x002fe20000400000 */
[----:B------:R-:W-:-:S03]  /*98b0*/  F2FP.TF32.F32.PACK_B R139, R139 ;  /* 0x0000008bff8b723e */ /* 0x000fc600024050ff */
[----:B------:R0:W-:Y:S01]  /*98c0*/  @P0 STG.E desc[UR36][R6.64+0x360], R9 ;  /* 0x0003600906000986 */ /* 0x0001e2000c101924 */
[----:B------:R-:W-:Y:S02]  /*98d0*/  F2FP.TF32.F32.PACK_B R141, R141 ;  /* 0x0000008dff8d723e */ /* 0x000fe400024050ff */
[----:B------:R-:W-:Y:S01]  /*98e0*/  F2FP.TF32.F32.PACK_B R11, R11 ;  /* 0x0000000bff0b723e */ /* 0x000fe200024050ff */
[----:B------:R-:W-:Y:S01]  /*98f0*/  @P4 STG.E desc[UR36][R6.64+0x364], R135 ;  /* 0x0003648706004986 */ /* 0x000fe2000c101924 */
[C---:B------:R-:W-:Y:S02]  /*9900*/  ISETP.GT.AND P4, PT, R3.reuse, 0xe8, PT ;  /* 0x000000e80300780c */ /* 0x040fe40003f84270 */
[----:B------:R-:W-:Y:S01]  /*9910*/  F2FP.TF32.F32.PACK_B R143, R143 ;  /* 0x0000008fff8f723e */ /* 0x000fe200024050ff */
[----:B------:R1:W-:Y:S01]  /*9920*/  @P5 STG.E desc[UR36][R4.64+0x380], R13 ;  /* 0x0003800d04005986 */ /* 0x0003e2000c101924 */
[----:B------:R-:W-:Y:S02]  /*9930*/  ISETP.GT.AND P5, PT, R3, 0xe9, PT ;  /* 0x000000e90300780c */ /* 0x000fe40003fa4270 */
[----:B------:R-:W-:Y:S01]  /*9940*/  F2FP.TF32.F32.PACK_B R145, R145 ;  /* 0x00000091ff91723e */ /* 0x000fe200024050ff */
[----:B------:R-:W-:Y:S01]  /*9950*/  @P3 STG.E desc[UR36][R4.64+0x384], R137 ;  /* 0x0003848904003986 */ /* 0x000fe2000c101924 */
[----:B------:R-:W-:Y:S01]  /*9960*/  ISETP.GT.AND P3, PT, R0, 0x8, P2 ;  /* 0x000000080000780c */ /* 0x000fe20001764270 */
[----:B0-----:R-:W-:Y:S01]  /*9970*/  FMUL R9, R138, R155 ;  /* 0x0000009b8a097220 */ /* 0x001fe20000400000 */
[----:B------:R-:W-:-:S02]  /*9980*/  ISETP.GT.AND P2, PT, R0, RZ, P4 ;  /* 0x000000ff0000720c */ /* 0x000fc40002744270 */
[C---:B------:R-:W-:Y:S02]  /*9990*/  ISETP.GT.AND P0, PT, R0.reuse, RZ, P5 ;  /* 0x000000ff0000720c */ /* 0x040fe40002f04270 */
[----:B------:R-:W-:Y:S01]  /*99a0*/  ISETP.GT.AND P4, PT, R0, 0x8, P4 ;  /* 0x000000080000780c */ /* 0x000fe20002784270 */
[----:B-1----:R-:W-:Y:S01]  /*99b0*/  FMUL R13, R142, R155 ;  /* 0x0000009b8e0d7220 */ /* 0x002fe20000400000 */
[----:B------:R-:W-:Y:S02]  /*99c0*/  ISETP.GT.AND P5, PT, R0, 0x8, P5 ;  /* 0x000000080000780c */ /* 0x000fe40002fa4270 */
[----:B------:R-:W-:Y:S02]  /*99d0*/  F2FP.TF32.F32.PACK_B R9, R9 ;  /* 0x00000009ff09723e */ /* 0x000fe400024050ff */
[----:B------:R-:W-:Y:S02]  /*99e0*/  F2FP.TF32.F32.PACK_B R13, R13 ;  /* 0x0000000dff0d723e */ /* 0x000fe400024050ff */
[----:B------:R-:W-:Y:S01]  /*99f0*/  F2FP.TF32.F32.PACK_B R147, R147 ;  /* 0x00000093ff93723e */ /* 0x000fe200024050ff */
[----:B------:R0:W-:Y:S01]  /*9a00*/  @P1 STG.E desc[UR36][R6.64+0x380], R9 ;  /* 0x0003800906001986 */ /* 0x0001e2000c101924 */
[----:B------:R-:W-:-:S02]  /*9a10*/  ISETP.GT.AND P1, PT, R3, 0xf8, PT ;  /* 0x000000f80300780c */ /* 0x000fc40003f24270 */
[----:B------:R-:W-:Y:S01]  /*9a20*/  F2FP.TF32.F32.PACK_B R149, R149 ;  /* 0x00000095ff95723e */ /* 0x000fe200024050ff */
[----:B------:R-:W-:Y:S01]  /*9a30*/  @P3 STG.E desc[UR36][R6.64+0x384], R139 ;  /* 0x0003848b06003986 */ /* 0x000fe2000c101924 */
[C---:B------:R-:W-:Y:S02]  /*9a40*/  ISETP.GT.AND P3, PT, R3.reuse, 0xf0, PT ;  /* 0x000000f00300780c */ /* 0x040fe40003f64270 */
[----:B------:R-:W-:Y:S01]  /*9a50*/  F2FP.TF32.F32.PACK_B R151, R151 ;  /* 0x00000097ff97723e */ /* 0x000fe200024050ff */
[----:B------:R1:W-:Y:S01]  /*9a60*/  @P2 STG.E desc[UR36][R4.64+0x3a0], R11 ;  /* 0x0003a00b04002986 */ /* 0x0003e2000c101924 */
[----:B------:R-:W-:-:S03]  /*9a70*/  ISETP.GT.AND P2, PT, R3, 0xf1, PT ;  /* 0x000000f10300780c */ /* 0x000fc60003f44270 */
[----:B------:R-:W-:Y:S01]  /*9a80*/  @P0 STG.E desc[UR36][R4.64+0x3a4], R141 ;  /* 0x0003a48d04000986 */ /* 0x000fe2000c101924 */
[----:B------:R-:W-:Y:S01]  /*9a90*/  ISETP.GT.AND P0, PT, R3, 0xf9, PT ;  /* 0x000000f90300780c */ /* 0x000fe20003f04270 */
[-C--:B------:R-:W-:Y:S01]  /*9aa0*/  FMUL R3, R144, R155.reuse ;  /* 0x0000009b90037220 */ /* 0x080fe20000400000 */
[----:B0-----:R-:W-:Y:S01]  /*9ab0*/  FMUL R9, R146, R155 ;  /* 0x0000009b92097220 */ /* 0x001fe20000400000 */
[----:B------:R0:W-:Y:S01]  /*9ac0*/  @P4 STG.E desc[UR36][R6.64+0x3a0], R13 ;  /* 0x0003a00d06004986 */ /* 0x0001e2000c101924 */
[C---:B------:R-:W-:Y:S02]  /*9ad0*/  ISETP.GT.AND P4, PT, R0.reuse, RZ, P2 ;  /* 0x000000ff0000720c */ /* 0x040fe40001784270 */
[----:B------:R-:W-:Y:S01]  /*9ae0*/  F2FP.TF32.F32.PACK_B R3, R3 ;  /* 0x00000003ff03723e */ /* 0x000fe200024050ff */
[----:B------:R-:W-:Y:S01]  /*9af0*/  @P5 STG.E desc[UR36][R6.64+0x3a4], R143 ;  /* 0x0003a48f06005986 */ /* 0x000fe2000c101924 */
[----:B------:R-:W-:Y:S01]  /*9b00*/  ISETP.GT.AND P5, PT, R0, RZ, P3 ;  /* 0x000000ff0000720c */ /* 0x000fe20001fa4270 */
[----:B-1----:R-:W-:Y:S01]  /*9b10*/  FMUL R11, R148, R155 ;  /* 0x0000009b940b7220 */ /* 0x002fe20000400000 */
[----:B------:R-:W-:-:S02]  /*9b20*/  ISETP.GT.AND P3, PT, R0, 0x8, P3 ;  /* 0x000000080000780c */ /* 0x000fc40001f64270 */
[----:B------:R-:W-:Y:S02]  /*9b30*/  ISETP.GT.AND P2, PT, R0, 0x8, P2 ;  /* 0x000000080000780c */ /* 0x000fe40001744270 */
[----:B------:R-:W-:Y:S01]  /*9b40*/  F2FP.TF32.F32.PACK_B R9, R9 ;  /* 0x00000009ff09723e */ /* 0x000fe200024050ff */
[----:B0-----:R-:W-:Y:S01]  /*9b50*/  FMUL R13, R150, R155 ;  /* 0x0000009b960d7220 */ /* 0x001fe20000400000 */
[----:B------:R-:W-:-:S04]  /*9b60*/  F2FP.TF32.F32.PACK_B R11, R11 ;  /* 0x0000000bff0b723e */ /* 0x000fc800024050ff */
[----:B------:R-:W-:Y:S01]  /*9b70*/  F2FP.TF32.F32.PACK_B R13, R13 ;  /* 0x0000000dff0d723e */ /* 0x000fe200024050ff */
[----:B------:R-:W-:Y:S01]  /*9b80*/  @P5 STG.E desc[UR36][R4.64+0x3c0], R3 ;  /* 0x0003c00304005986 */ /* 0x000fe2000c101924 */
[C---:B------:R-:W-:Y:S02]  /*9b90*/  ISETP.GT.AND P5, PT, R0.reuse, RZ, P1 ;  /* 0x000000ff0000720c */ /* 0x040fe40000fa4270 */
[C---:B------:R-:W-:Y:S01]  /*9ba0*/  ISETP.GT.AND P1, PT, R0.reuse, 0x8, P1 ;  /* 0x000000080000780c */ /* 0x040fe20000f24270 */
[----:B------:R-:W-:Y:S01]  /*9bb0*/  @P4 STG.E desc[UR36][R4.64+0x3c4], R145 ;  /* 0x0003c49104004986 */ /* 0x000fe2000c101924 */
[C---:B------:R-:W-:Y:S02]  /*9bc0*/  ISETP.GT.AND P4, PT, R0.reuse, RZ, P0 ;  /* 0x000000ff0000720c */ /* 0x040fe40000784270 */
[----:B------:R-:W-:Y:S01]  /*9bd0*/  ISETP.GT.AND P0, PT, R0, 0x8, P0 ;  /* 0x000000080000780c */ /* 0x000fe20000704270 */
[----:B------:R-:W-:Y:S04]  /*9be0*/  @P3 STG.E desc[UR36][R6.64+0x3c0], R9 ;  /* 0x0003c00906003986 */ /* 0x000fe8000c101924 */
[----:B------:R-:W-:Y:S04]  /*9bf0*/  @P2 STG.E desc[UR36][R6.64+0x3c4], R147 ;  /* 0x0003c49306002986 */ /* 0x000fe8000c101924 */
[----:B------:R-:W-:Y:S04]  /*9c00*/  @P5 STG.E desc[UR36][R4.64+0x3e0], R11 ;  /* 0x0003e00b04005986 */ /* 0x000fe8000c101924 */
[----:B------:R0:W-:Y:S02]  /*9c10*/  @P4 STG.E desc[UR36][R4.64+0x3e4], R149 ;  /* 0x0003e49504004986 */ /* 0x0001e4000c101924 */
[----:B0-----:R-:W-:-:S02]  /*9c20*/  @P1 IMAD.MOV.U32 R4, RZ, RZ, R6 ;  /* 0x000000ffff041224 */ /* 0x001fc400078e0006 */
[----:B------:R-:W-:-:S05]  /*9c30*/  @P1 IMAD.MOV.U32 R5, RZ, RZ, R7 ;  /* 0x000000ffff051224 */ /* 0x000fca00078e0007 */
[----:B------:R0:W-:Y:S04]  /*9c40*/  @P1 STG.E desc[UR36][R4.64+0x3e0], R13 ;  /* 0x0003e00d04001986 */ /* 0x0001e8000c101924 */
[----:B------:R0:W-:Y:S02]  /*9c50*/  @P0 STG.E desc[UR36][R6.64+0x3e4], R151 ;  /* 0x0003e49706000986 */ /* 0x0001e4000c101924 */
.L_x_288:
[----:B------:R-:W-:Y:S05]  /*9c60*/  BSYNC B0 ;  /* 0x0000000000007941 */ /* 0x000fea0003800000 */
.L_x_34:
[----:B------:R-:W-:Y:S01]  /*9c70*/  ULDC UR4, c[0x0][0xc] ;  /* 0x0000030000047ab9 */ /* 0x000fe20000000800 */
[----:B------:R-:W-:Y:S01]  /*9c80*/  ULDC UR5, c[0x0][0x10] ;  /* 0x0000040000057ab9 */ /* 0x000fe20000000800 */
[----:B0-----:R-:W0:Y:S01]  /*9c90*/  LDC R3, c[0x0][0x14] ;  /* 0x00000500ff037b82 */ /* 0x001e220000000800 */
[----:B------:R-:W-:Y:S01]  /*9ca0*/  UIMAD.WIDE.U32 UR4, UR4, UR5, URZ ;  /* 0x00000005040472a5 */ /* 0x000fe2000f8e003f */
[----:B------:R-:W-:Y:S01]  /*9cb0*/  PRMT R0, RZ, 0x7610, R0 ;  /* 0x00007610ff007816 */ /* 0x000fe20000000000 */
[----:B------:R-:W-:Y:S02]  /*9cc0*/  IMAD.MOV.U32 R153, RZ, RZ, -0x1 ;  /* 0xffffffffff997424 */ /* 0x000fe400078e00ff */
[----:B------:R-:W-:Y:S02]  /*9cd0*/  IMAD.MOV.U32 R23, RZ, RZ, -0x1 ;  /* 0xffffffffff177424 */ /* 0x000fe400078e00ff */
[----:B0-----:R-:W-:-:S04]  /*9ce0*/  IMAD.WIDE.U32 R16, R3, UR4, R16 ;  /* 0x0000000403107c25 */ /* 0x001fc8000f8e0010 */
[----:B------:R-:W-:Y:S01]  /*9cf0*/  IMAD R3, R3, UR5, RZ ;  /* 0x0000000503037c24 */ /* 0x000fe2000f8e02ff */
[----:B------:R-:W-:Y:S02]  /*9d00*/  ULDC.64 UR4, c[0x0][0x650] ;  /* 0x0001940000047ab9 */ /* 0x000fe40000000a00 */
[----:B------:R-:W-:Y:S01]  /*9d10*/  ISETP.GE.U32.AND P0, PT, R16, UR4, PT ;  /* 0x0000000410007c0c */ /* 0x000fe2000bf06070 */
[----:B------:R-:W-:-:S05]  /*9d20*/  IMAD.IADD R17, R17, 0x1, R3 ;  /* 0x0000000111117824 */ /* 0x000fca00078e0203 */
[----:B------:R-:W-:-:S13]  /*9d30*/  ISETP.GE.U32.AND.EX P0, PT, R17, UR5, PT, P0 ;  /* 0x0000000511007c0c */ /* 0x000fda000bf06100 */
[----:B------:R-:W-:Y:S05]  /*9d40*/  @P0 BRA `(.L_x_289) ;  /* 0x0000000400640947 */ /* 0x000fea0003800000 */
[----:B------:R-:W0:Y:S01]  /*9d50*/  S2R R12, SR_CTAID.X ;  /* 0x00000000000c7919 */ /* 0x000e220000002500 */
[----:B---3--:R-:W3:Y:S01]  /*9d60*/  LDC.64 R10, c[0x0][0x628] ;  /* 0x00018a00ff0a7b82 */ /* 0x008ee20000000a00 */
[----:B------:R-:W-:Y:S01]  /*9d70*/  ULDC UR4, c[0x0][0x150] ;  /* 0x0000540000047ab9 */ /* 0x000fe20000000800 */
[----:B-12-4-:R-:W-:Y:S01]  /*9d80*/  IMAD.MOV.U32 R8, RZ, RZ, R16 ;  /* 0x000000ffff087224 */ /* 0x016fe200078e0010 */
[----:B-----5:R-:W1:Y:S01]  /*9d90*/  S2R R24, SR_CTAID.Y ;  /* 0x0000000000187919 */ /* 0x020e620000002600 */
[----:B------:R-:W-:-:S04]  /*9da0*/  IMAD.MOV.U32 R9, RZ, RZ, R17 ;  /* 0x000000ffff097224 */ /* 0x000fc800078e0011 */
[----:B------:R-:W2:Y:S08]  /*9db0*/  LDC R21, c[0x0][0x144] ;  /* 0x00005100ff157b82 */ /* 0x000eb00000000800 */
[----:B------:R-:W4:Y:S08]  /*9dc0*/  LDC R0, c[0x0][0x630] ;  /* 0x00018c00ff007b82 */ /* 0x000f300000000800 */
[----:B------:R-:W1:Y:S01]  /*9dd0*/  LDC.64 R14, c[0x0][0x620] ;  /* 0x00018800ff0e7b82 */ /* 0x000e620000000a00 */
[----:B---3--:R-:W-:-:S04]  /*9de0*/  ISETP.NE.U32.AND P0, PT, R10, RZ, PT ;  /* 0x000000ff0a00720c */ /* 0x008fc80003f05070 */
[----:B------:R-:W-:Y:S02]  /*9df0*/  ISETP.NE.AND.EX P0, PT, R11, RZ, PT, P0 ;  /* 0x000000ff0b00720c */ /* 0x000fe40003f05300 */
[----:B0-----:R-:W-:-:S05]  /*9e00*/  I2FP.F32.U32 R3, R12 ;  /* 0x0000000c00037245 */ /* 0x001fca0000201000 */
[----:B------:R-:W-:-:S04]  /*9e10*/  FMUL R3, R3, UR4 ;  /* 0x0000000403037c20 */ /* 0x000fc80008400000 */
[----:B------:R0:W3:Y:S02]  /*9e20*/  F2I.U32.TRUNC.NTZ R20, R3 ;  /* 0x0000000300147305 */ /* 0x0000e4000020f000 */
[----:B--2-4-:R-:W-:Y:S05]  /*9e30*/  @!P0 BRA `(.L_x_290) ;  /* 0x0000000000288947 */ /* 0x014fea0003800000 */
[----:B0-----:R-:W0:Y:S02]  /*9e40*/  LDC R3, c[0x0][0x634] ;  /* 0x00018d00ff037b82 */ /* 0x001e240000000800 */
        /* <DEDUP_REMOVED lines=9> */
.L_x_290:
[----:B------:R-:W2:Y:S01]  /*9ee0*/  LDC.64 R28, c[0x0][0x640] ;  /* 0x00019000ff1c7b82 */ /* 0x000ea20000000a00 */
[-CC-:B------:R-:W-:Y:S01]  /*9ef0*/  SHF.R.U64 R23, R8, R0.reuse, R9.reuse ;  /* 0x0000000008177219 */ /* 0x180fe20000001209 */
[----:B---3--:R-:W-:Y:S01]  /*9f00*/  IMAD.MOV R20, RZ, RZ, -R20 ;  /* 0x000000ffff147224 */ /* 0x008fe200078e0a14 */
[----:B------:R-:W-:Y:S01]  /*9f10*/  SHF.R.U32.HI R0, RZ, R0, R9 ;  /* 0x00000000ff007219 */ /* 0x000fe20000011609 */
[----:B------:R-:W-:Y:S01]  /*9f20*/  ULDC UR4, c[0x0][0x154] ;  /* 0x0000550000047ab9 */ /* 0x000fe20000000800 */
[----:B0-----:R-:W-:Y:S01]  /*9f30*/  IADD3 R3, P0, RZ, -R23, RZ ;  /* 0x80000017ff037210 */ /* 0x001fe20007f1e0ff */
[----:B------:R-:W-:Y:S02]  /*9f40*/  IMAD R21, R21, R20, R12 ;  /* 0x0000001415157224 */ /* 0x000fe400078e020c */
[----:B------:R-:W0:Y:S01]  /*9f50*/  LDC R6, c[0x0][0x618] ;  /* 0x00018600ff067b82 */ /* 0x000e220000000800 */
[----:B------:R-:W-:Y:S02]  /*9f60*/  IMAD.MOV.U32 R7, RZ, RZ, 0x1 ;  /* 0x00000001ff077424 */ /* 0x000fe400078e00ff */
[----:B------:R-:W-:-:S04]  /*9f70*/  IMAD.X R5, RZ, RZ, ~R0, P0 ;  /* 0x000000ffff057224 */ /* 0x000fc800000e0e00 */
[-C--:B-1----:R-:W-:Y:S01]  /*9f80*/  IMAD R0, R5, R14.reuse, RZ ;  /* 0x0000000e05007224 */ /* 0x082fe200078e02ff */
[----:B------:R-:W1:Y:S01]  /*9f90*/  LDC R8, c[0x0][0x608] ;  /* 0x00018200ff087b82 */ /* 0x000e620000000800 */
[----:B------:R-:W-:-:S04]  /*9fa0*/  IMAD.WIDE.U32 R4, R3, R14, R16 ;  /* 0x0000000e03047225 */ /* 0x000fc800078e0010 */
[----:B------:R-:W-:Y:S01]  /*9fb0*/  IMAD R3, R3, R15, R0 ;  /* 0x0000000f03037224 */ /* 0x000fe200078e0200 */
[----:B------:R-:W-:Y:S02]  /*9fc0*/  I2FP.F32.U32 R0, R24 ;  /* 0x0000001800007245 */ /* 0x000fe40000201000 */
[----:B------:R-:W3:Y:S01]  /*9fd0*/  LDC R26, c[0x0][0x658] ;  /* 0x00019600ff1a7b82 */ /* 0x000ee20000000800 */
[----:B------:R-:W-:Y:S01]  /*9fe0*/  IMAD.IADD R3, R5, 0x1, R3 ;  /* 0x0000000105037824 */ /* 0x000fe200078e0203 */
[----:B--2---:R-:W-:Y:S01]  /*9ff0*/  ISETP.NE.U32.AND P0, PT, R28, RZ, PT ;  /* 0x000000ff1c00720c */ /* 0x004fe20003f05070 */
[----:B------:R-:W-:Y:S01]  /*a000*/  FMUL R0, R0, UR4 ;  /* 0x0000000400007c20 */ /* 0x000fe20008400000 */
[----:B------:R-:W-:Y:S02]  /*a010*/  IMAD.MOV.U32 R5, RZ, RZ, -0x1 ;  /* 0xffffffffff057424 */ /* 0x000fe400078e00ff */
[----:B------:R-:W-:Y:S01]  /*a020*/  ISETP.NE.AND.EX P0, PT, R29, RZ, PT, P0 ;  /* 0x000000ff1d00720c */ /* 0x000fe20003f05300 */
[----:B------:R2:W4:Y:S01]  /*a030*/  F2I.U32.TRUNC.NTZ R13, R0 ;  /* 0x00000000000d7305 */ /* 0x000522000020f000 */
[----:B------:R-:W2:Y:S01]  /*a040*/  LDC R15, c[0x0][0x148] ;  /* 0x00005200ff0f7b82 */ /* 0x000ea20000000800 */
[----:B0-----:R-:W-:-:S02]  /*a050*/  SHF.R.U64 R12, R4, R6, R3 ;  /* 0x00000006040c7219 */ /* 0x001fc40000001203 */
[----:B------:R-:W-:-:S05]  /*a060*/  SHF.R.U32.HI R3, RZ, R6, R3 ;  /* 0x00000006ff037219 */ /* 0x000fca0000011603 */
[----:B------:R-:W0:Y:S01]  /*a070*/  LDC R20, c[0x0][0x600] ;  /* 0x00018000ff147b82 */ /* 0x000e220000000800 */
[-CC-:B-1----:R-:W-:Y:S02]  /*a080*/  SHF.R.U64 R10, R12, R8.reuse, R3.reuse ;  /* 0x000000080c0a7219 */ /* 0x182fe40000001203 */
[----:B------:R-:W-:-:S05]  /*a090*/  SHF.R.U32.HI R3, RZ, R8, R3 ;  /* 0x00000008ff037219 */ /* 0x000fca0000011603 */
[----:B------:R-:W1:Y:S01]  /*a0a0*/  LDC R27, c[0x0][0x648] ;  /* 0x00019200ff1b7b82 */ /* 0x000e620000000800 */
[-C--:B---3--:R-:W-:Y:S02]  /*a0b0*/  SHF.L.U32 R4, R5, R26.reuse, RZ ;  /* 0x0000001a05047219 */ /* 0x088fe400000006ff */
[--C-:B------:R-:W-:Y:S02]  /*a0c0*/  SHF.R.U64 R14, R10, R26, R3.reuse ;  /* 0x0000001a0a0e7219 */ /* 0x100fe40000001203 */
[----:B------:R-:W-:Y:S02]  /*a0d0*/  LOP3.LUT R25, RZ, R4, RZ, 0x33, !PT ;  /* 0x00000004ff197212 */ /* 0x000fe400078e33ff */
[-C--:B------:R-:W-:Y:S01]  /*a0e0*/  SHF.R.U32.HI R5, RZ, R26.reuse, R3 ;  /* 0x0000001aff057219 */ /* 0x080fe20000011603 */
[----:B------:R-:W3:Y:S01]  /*a0f0*/  LDC R30, c[0x0][0x638] ;  /* 0x00018e00ff1e7b82 */ /* 0x000ee20000000800 */
[----:B------:R-:W-:Y:S01]  /*a100*/  SHF.L.U32 R154, R7, R26, RZ ;  /* 0x0000001a079a7219 */ /* 0x000fe200000006ff */
[----:B------:R-:W-:-:S06]  /*a110*/  IMAD.MOV.U32 R4, RZ, RZ, R14 ;  /* 0x000000ffff047224 */ /* 0x000fcc00078e000e */
[----:B------:R-:W0:Y:S01]  /*a120*/  LDC R31, c[0x0][0x610] ;  /* 0x00018400ff1f7b82 */ /* 0x000e220000000800 */
[----:B----4-:R-:W-:Y:S05]  /*a130*/  @!P0 BRA `(.L_x_291) ;  /* 0x0000000000288947 */ /* 0x010fea0003800000 */
        /* <DEDUP_REMOVED lines=10> */
.L_x_291:
[----:B------:R-:W-:Y:S01]  /*a1e0*/  ISETP.NE.AND P0, PT, R2, 0x1, PT ;  /* 0x000000010200780c */ /* 0x000fe20003f05270 */
[----:B0-----:R-:W-:Y:S01]  /*a1f0*/  VIADD R7, R20, 0xffffffff ;  /* 0xffffffff14077836 */ /* 0x001fe20000000000 */
[----:B-12---:R-:W-:Y:S01]  /*a200*/  SHF.R.U64 R0, R4, R27, R5 ;  /* 0x0000001b04007219 */ /* 0x006fe20000001205 */
[----:B------:R-:W-:Y:S01]  /*a210*/  IMAD.MOV R13, RZ, RZ, -R13 ;  /* 0x000000ffff0d7224 */ /* 0x000fe200078e0a0d */
[----:B------:R-:W-:Y:S01]  /*a220*/  LOP3.LUT R5, R10, R25, RZ, 0xc0, !PT ;  /* 0x000000190a057212 */ /* 0x000fe200078ec0ff */
[----:B------:R-:W-:Y:S02]  /*a230*/  IMAD.MOV.U32 R4, RZ, RZ, 0x1 ;  /* 0x00000001ff047424 */ /* 0x000fe400078e00ff */
[----:B------:R-:W-:Y:S02]  /*a240*/  IMAD.MOV R3, RZ, RZ, -R0 ;  /* 0x000000ffff037224 */ /* 0x000fe400078e0a00 */
[----:B------:R-:W-:Y:S01]  /*a250*/  IMAD R154, R154, R0, R5 ;  /* 0x000000009a9a7224 */ /* 0x000fe200078e0205 */
[----:B------:R-:W-:Y:S01]  /*a260*/  LOP3.LUT R5, R12, R7, RZ, 0xc0, !PT ;  /* 0x000000070c057212 */ /* 0x000fe200078ec0ff */
[----:B---3--:R-:W-:-:S02]  /*a270*/  IMAD R0, R3, R30, R14 ;  /* 0x0000001e03007224 */ /* 0x008fc400078e020e */
[----:B------:R-:W-:Y:S02]  /*a280*/  @P0 IMAD R21, R15, R13, R24 ;  /* 0x0000000d0f150224 */ /* 0x000fe400078e0218 */
[----:B------:R-:W-:Y:S01]  /*a290*/  IMAD R3, R0, R20, R5 ;  /* 0x0000001400037224 */ /* 0x000fe200078e0205 */
[----:B------:R-:W-:Y:S01]  /*a2a0*/  PRMT R0, R4, 0x7610, R0 ;  /* 0x0000761004007816 */ /* 0x000fe20000000000 */
[----:B------:R-:W-:-:S05]  /*a2b0*/  IMAD R154, R154, R31, R21 ;  /* 0x0000001f9a9a7224 */ /* 0x000fca00078e0215 */
[----:B------:R-:W-:Y:S02]  /*a2c0*/  SEL R153, R3, R154, !P0 ;  /* 0x0000009a03997207 */ /* 0x000fe40004000000 */
[----:B------:R-:W-:-:S07]  /*a2d0*/  SEL R154, R154, R3, !P0 ;  /* 0x000000039a9a7207 */ /* 0x000fce0004000000 */
.L_x_289:
[----:B------:R-:W-:-:S13]  /*a2e0*/  LOP3.LUT P0, RZ, R0, 0xff, RZ, 0xc0, !PT ;  /* 0x000000ff00ff7812 */ /* 0x000fda000780c0ff */
[----:B------:R-:W-:Y:S05]  /*a2f0*/  @P0 BRA `(.L_x_292) ;  /* 0xffffff6c00c80947 */ /* 0x000fea000383ffff */
[----:B------:R-:W-:Y:S05]  /*a300*/  EXIT ;  /* 0x000000000000794d */ /* 0x000fea0003800000 */
.L_x_7:
[----:B0-----:R-:W-:Y:S01]  /*a310*/  ULDC.64 UR4, c[0x0][0x650] ;  /* 0x0001940000047ab9 */ /* 0x001fe20000000a00 */
        /* <DEDUP_REMOVED lines=25> */
.L_x_294:
[----:B------:R-:W0:Y:S01]  /*a4b0*/  LDC.64 R28, c[0x0][0x640] ;  /* 0x00019000ff1c7b82 */ /* 0x000e220000000a00 */
[-CC-:B------:R-:W-:Y:S01]  /*a4c0*/  SHF.R.U64 R22, R12, R6.reuse, R13.reuse ;  /* 0x000000060c167219 */ /* 0x180fe2000000120d */
[----:B------:R-:W-:Y:S01]  /*a4d0*/  IMAD.MOV.U32 R30, RZ, RZ, 0x1 ;  /* 0x00000001ff1e7424 */ /* 0x000fe200078e00ff */
[----:B------:R-:W-:Y:S02]  /*a4e0*/  SHF.R.U32.HI R6, RZ, R6, R13 ;  /* 0x00000006ff067219 */ /* 0x000fe4000001160d */
        /* <DEDUP_REMOVED lines=8> */
[----:B------:R-:W-:Y:S01]  /*a570*/  IMAD.IADD R9, R9, 0x1, R11 ;  /* 0x0000000109097824 */ /* 0x000fe200078e020b */
[----:B0-----:R-:W-:-:S04]  /*a580*/  ISETP.NE.U32.AND P0, PT, R28, RZ, PT ;  /* 0x000000ff1c00720c */ /* 0x001fc80003f05070 */
[----:B------:R-:W-:Y:S02]  /*a590*/  ISETP.NE.AND.EX P0, PT, R29, RZ, PT, P0 ;  /* 0x000000ff1d00720c */ /* 0x000fe40003f05300 */
[----:B------:R-:W0:Y:S01]  /*a5a0*/  LDC R20, c[0x0][0x600] ;  /* 0x00018000ff147b82 */ /* 0x000e220000000800 */
[-CC-:B-1----:R-:W-:Y:S01]  /*a5b0*/  SHF.R.U64 R14, R8, R10.reuse, R9.reuse ;  /* 0x0000000a080e7219 */ /* 0x182fe20000001209 */
[----:B------:R-:W-:Y:S01]  /*a5c0*/  IMAD.MOV.U32 R8, RZ, RZ, -0x1 ;  /* 0xffffffffff087424 */ /* 0x000fe200078e00ff */
[----:B------:R-:W-:-:S05]  /*a5d0*/  SHF.R.U32.HI R9, RZ, R10, R9 ;  /* 0x0000000aff097219 */ /* 0x000fca0000011609 */
[----:B------:R-:W1:Y:S01]  /*a5e0*/  LDC R24, c[0x0][0x648] ;  /* 0x00019200ff187b82 */ /* 0x000e620000000800 */
[-CC-:B--2---:R-:W-:Y:S02]  /*a5f0*/  SHF.R.U64 R23, R14, R12.reuse, R9.reuse ;  /* 0x0000000c0e177219 */ /* 0x184fe40000001209 */
[----:B------:R-:W-:-:S05]  /*a600*/  SHF.R.U32.HI R6, RZ, R12, R9 ;  /* 0x0000000cff067219 */ /* 0x000fca0000011609 */
[----:B------:R-:W2:Y:S01]  /*a610*/  LDC R26, c[0x0][0x638] ;  /* 0x00018e00ff1a7b82 */ /* 0x000ea20000000800 */
[-C--:B---3--:R-:W-:Y:S02]  /*a620*/  SHF.L.U32 R8, R8, R27.reuse, RZ ;  /* 0x0000001b08087219 */ /* 0x088fe400000006ff */
[-CC-:B------:R-:W-:Y:S02]  /*a630*/  SHF.R.U64 R25, R23, R27.reuse, R6.reuse ;  /* 0x0000001b17197219 */ /* 0x180fe40000001206 */
[----:B------:R-:W-:Y:S02]  /*a640*/  LOP3.LUT R32, RZ, R8, RZ, 0x33, !PT ;  /* 0x00000008ff207212 */ /* 0x000fe400078e33ff */
[----:B------:R-:W-:Y:S01]  /*a650*/  SHF.R.U32.HI R9, RZ, R27, R6 ;  /* 0x0000001bff097219 */ /* 0x000fe20000011606 */
[----:B------:R-:W3:Y:S01]  /*a660*/  LDC R31, c[0x0][0x610] ;  /* 0x00018400ff1f7b82 */ /* 0x000ee20000000800 */
[----:B------:R-:W-:Y:S01]  /*a670*/  IMAD.MOV.U32 R8, RZ, RZ, R25 ;  /* 0x000000ffff087224 */ /* 0x000fe200078e0019 */
[----:B------:R-:W-:Y:S06]  /*a680*/  @!P0 BRA `(.L_x_295) ;  /* 0x0000000000288947 */ /* 0x000fec0003800000 */
        /* <DEDUP_REMOVED lines=10> */
.L_x_295:
[----:B------:R-:W-:Y:S01]  /*a730*/  ISETP.NE.AND P0, PT, R2, 0x1, PT ;  /* 0x000000010200780c */ /* 0x000fe20003f05270 */
[----:B------:R-:W-:Y:S01]  /*a740*/  IMAD.MOV.U32 R13, RZ, RZ, R22 ;  /* 0x000000ffff0d7224 */ /* 0x000fe200078e0016 */
[----:B-1----:R-:W-:Y:S01]  /*a750*/  SHF.R.U64 R6, R8, R24, R9 ;  /* 0x0000001808067219 */ /* 0x002fe20000001209 */
[----:B0-----:R-:W-:Y:S01]  /*a760*/  VIADD R9, R20, 0xffffffff ;  /* 0xffffffff14097836 */ /* 0x001fe20000000000 */
[----:B------:R-:W-:Y:S02]  /*a770*/  SHF.L.U32 R30, R30, R27, RZ ;  /* 0x0000001b1e1e7219 */ /* 0x000fe400000006ff */
[----:B------:R-:W-:Y:S01]  /*a780*/  LOP3.LUT R5, R23, R32, RZ, 0xc0, !PT ;  /* 0x0000002017057212 */ /* 0x000fe200078ec0ff */
[----:B------:R-:W-:-:S04]  /*a790*/  IMAD.MOV R8, RZ, RZ, -R6 ;  /* 0x000000ffff087224 */ /* 0x000fc800078e0a06 */
[----:B------:R-:W-:Y:S01]  /*a7a0*/  IMAD R6, R30, R6, R5 ;  /* 0x000000061e067224 */ /* 0x000fe200078e0205 */
[----:B------:R-:W-:Y:S01]  /*a7b0*/  LOP3.LUT R5, R14, R9, RZ, 0xc0, !PT ;  /* 0x000000090e057212 */ /* 0x000fe200078ec0ff */
[----:B------:R-:W-:Y:S02]  /*a7c0*/  @P0 IMAD R3, R7, R21, R4 ;  /* 0x0000001507030224 */ /* 0x000fe400078e0204 */
[----:B--2---:R-:W-:Y:S02]  /*a7d0*/  IMAD R4, R8, R26, R25 ;  /* 0x0000001a08047224 */ /* 0x004fe400078e0219 */
[----:B---3--:R-:W-:Y:S02]  /*a7e0*/  IMAD R3, R6, R31, R3 ;  /* 0x0000001f06037224 */ /* 0x008fe400078e0203 */
[----:B------:R-:W-:Y:S02]  /*a7f0*/  IMAD R4, R4, R20, R5 ;  /* 0x0000001404047224 */ /* 0x000fe400078e0205 */
[----:B------:R-:W-:-:S03]  /*a800*/  IMAD.MOV.U32 R6, RZ, RZ, 0x1 ;  /* 0x00000001ff067424 */ /* 0x000fc600078e00ff */
[----:B------:R-:W-:Y:S02]  /*a810*/  SEL R20, R4, R3, !P0 ;  /* 0x0000000304147207 */ /* 0x000fe40004000000 */
[----:B------:R-:W-:-:S07]  /*a820*/  SEL R11, R3, R4, !P0 ;  /* 0x00000004030b7207 */ /* 0x000fce0004000000 */
.L_x_293:
[----:B------:R-:W-:-:S08]  /*a830*/  NOP ;  /* 0x0000000000007918 */ /* 0x000fd00000000000 */
[----:B------:R-:W0:-:S00]  /*a840*/  USETMAXREG.DEALLOC.CTAPOOL 0x28 ;  /* 0x00000028000079c8 */ /* 0x000e0000080e0500 */
[----:B0-----:R-:W-:-:S13]  /*a850*/  ISETP.NE.AND P0, PT, R0, RZ, PT ;  /* 0x000000ff0000720c */ /* 0x001fda0003f05270 */
[----:B------:R-:W-:Y:S05]  /*a860*/  @P0 EXIT ;  /* 0x000000000000094d */ /* 0x000fea0003800000 */
[----:B------:R-:W-:Y:S01]  /*a870*/  LOP3.LUT P0, RZ, R6, 0xff, RZ, 0xc0, !PT ;  /* 0x000000ff06ff7812 */ /* 0x000fe2000780c0ff */
[----:B------:R-:W-:Y:S02]  /*a880*/  IMAD.MOV.U32 R0, RZ, RZ, 0x1 ;  /* 0x00000001ff007424 */ /* 0x000fe400078e00ff */
[----:B------:R-:W-:-:S10]  /*a890*/  IMAD.MOV.U32 R12, RZ, RZ, RZ ;  /* 0x000000ffff0c7224 */ /* 0x000fd400078e00ff */
[----:B------:R-:W-:Y:S05]  /*a8a0*/  @!P0 BRA `(.L_x_296) ;  /* 0x0000000c007c8947 */ /* 0x000fea0003800000 */
[----:B------:R-:W0:Y:S01]  /*a8b0*/  LDC R0, c[0x0][0x28c] ;  /* 0x0000a300ff007b82 */ /* 0x000e220000000800 */
[----:B------:R-:W-:Y:S01]  /*a8c0*/  ULDC UR5, c[0x0][0x658] ;  /* 0x0001960000057ab9 */ /* 0x000fe20000000800 */
[----:B------:R-:W-:Y:S01]  /*a8d0*/  UMOV UR11, 0xffffffff ;  /* 0xffffffff000b7882 */ /* 0x000fe20000000000 */
[----:B------:R-:W-:Y:S01]  /*a8e0*/  UMOV UR15, 0x1 ;  /* 0x00000001000f7882 */ /* 0x000fe20000000000 */
[----:B------:R-:W-:Y:S01]  /*a8f0*/  USHF.L.U32 UR11, UR11, UR5, URZ ;  /* 0x000000050b0b7299 */ /* 0x000fe2000800063f */
[----:B------:R-:W-:Y:S01]  /*a900*/  BSSY B0, `(.L_x_296) ;  /* 0x00000d9000007945 */ /* 0x000fe20003800000 */
[----:B------:R-:W-:Y:S01]  /*a910*/  ULDC UR9, c[0x0][0xc] ;  /* 0x0000030000097ab9 */ /* 0x000fe20000000800 */
[----:B------:R-:W-:Y:S01]  /*a920*/  ULDC UR14, c[0x0][0x10] ;  /* 0x00000400000e7ab9 */ /* 0x000fe20000000800 */
[----:B------:R-:W1:Y:S01]  /*a930*/  S2UR UR8, SR_CgaCtaId ;  /* 0x00000000000879c3 */ /* 0x000e620000008800 */
[----:B------:R-:W-:Y:S01]  /*a940*/  ULOP3.LUT UR13, URZ, UR11, URZ, 0x33, !UPT ;  /* 0x0000000b3f0d7292 */ /* 0x000fe2000f8e333f */
[----:B------:R-:W-:Y:S01]  /*a950*/  IMAD.MOV.U32 R10, RZ, RZ, 0x1 ;  /* 0x00000001ff0a7424 */ /* 0x000fe200078e00ff */
[----:B------:R-:W-:Y:S01]  /*a960*/  LOP3.LUT R9, R19, 0x2, RZ, 0xfc, !PT ;  /* 0x0000000213097812 */ /* 0x000fe200078efcff */
[----:B------:R-:W-:Y:S01]  /*a970*/  IMAD.MOV.U32 R12, RZ, RZ, RZ ;  /* 0x000000ffff0c7224 */ /* 0x000fe200078e00ff */
[----:B------:R-:W-:Y:S01]  /*a980*/  ULDC UR4, c[0x0][0x600] ;  /* 0x0001800000047ab9 */ /* 0x000fe20000000800 */
[----:B------:R-:W-:Y:S01]  /*a990*/  UMOV UR18, 0x5 ;  /* 0x0000000500127882 */ /* 0x000fe20000000000 */
[----:B------:R-:W-:-:S02]  /*a9a0*/  UIADD3 UR4, UR4, -0x1, URZ ;  /* 0xffffffff04047890 */ /* 0x000fc4000fffe03f */
[----:B------:R-:W-:Y:S01]  /*a9b0*/  USHF.L.U32 UR5, UR15, UR5, URZ ;  /* 0x000000050f057299 */ /* 0x000fe2000800063f */
[----:B------:R-:W-:Y:S01]  /*a9c0*/  ULDC.64 UR28, c[0x0][0x198] ;  /* 0x00006600001c7ab9 */ /* 0x000fe20000000a00 */
[----:B0-----:R-:W-:-:S05]  /*a9d0*/  VIADD R0, R0, 0x1f ;  /* 0x0000001f00007836 */ /* 0x001fca0000000000 */
[----:B------:R-:W-:Y:S01]  /*a9e0*/  SHF.R.S32.HI R3, RZ, 0x1f, R0 ;  /* 0x0000001fff037819 */ /* 0x000fe20000011400 */
[----:B-1----:R-:W-:-:S03]  /*a9f0*/  ULOP3.LUT UR10, UR8, 0x1, URZ, 0xc0, !UPT ;  /* 0x00000001080a7892 */ /* 0x002fc6000f8ec03f */
[----:B------:R-:W-:Y:S01]  /*aa00*/  LEA.HI R3, R3, R0, RZ, 0x5 ;  /* 0x0000000003037211 */ /* 0x000fe200078f28ff */
[----:B------:R-:W-:Y:S01]  /*aa10*/  USHF.R.U32.HI UR25, URZ, 0x1, UR8 ;  /* 0x000000013f197899 */ /* 0x000fe20008011608 */
[----:B------:R-:W-:Y:S01]  /*aa20*/  IMAD.MOV.U32 R0, RZ, RZ, 0x1 ;  /* 0x00000001ff007424 */ /* 0x000fe200078e00ff */
[----:B------:R-:W-:Y:S01]  /*aa30*/  USHF.L.U32 UR6, UR8, 0x7, URZ ;  /* 0x0000000708067899 */ /* 0x000fe2000800063f */
[----:B------:R-:W-:Y:S01]  /*aa40*/  SHF.R.S32.HI R3, RZ, 0x5, R3 ;  /* 0x00000005ff037819 */ /* 0x000fe20000011403 */
[----:B------:R-:W-:Y:S02]  /*aa50*/  USHF.L.U32 UR7, UR8, 0xc, URZ ;  /* 0x0000000c08077899 */ /* 0x000fe4000800063f */
[----:B------:R-:W-:Y:S02]  /*aa60*/  ULOP3.LUT UR8, UR8, 0xfffffffe, URZ, 0xc0, !UPT ;  /* 0xfffffffe08087892 */ /* 0x000fe4000f8ec03f */
[----:B------:R-:W-:Y:S01]  /*aa70*/  UISETP.GT.U32.AND UP0, UPT, UR10, 0xffff, UPT ;  /* 0x0000ffff0a00788c */ /* 0x000fe2000bf04070 */
[----:B------:R-:W-:Y:S01]  /*aa80*/  VIADD R8, R3, 0x1 ;  /* 0x0000000103087836 */ /* 0x000fe20000000000 */
[----:B------:R-:W-:-:S02]  /*aa90*/  USHF.L.U32 UR11, UR15, UR8, URZ ;  /* 0x000000080f0b7299 */ /* 0x000fc4000800063f */
[----:B------:R-:W-:Y:S02]  /*aaa0*/  ULOP3.LUT UR12, UR8, 0x1, URZ, 0xfc, !UPT ;  /* 0x00000001080c7892 */ /* 0x000fe4000f8efc3f */
[----:B------:R-:W-:Y:S02]  /*aab0*/  UIMAD.WIDE.U32 UR8, UR9, UR14, URZ ;  /* 0x0000000e090872a5 */ /* 0x000fe4000f8e003f */
[----:B------:R-:W-:Y:S01]  /*aac0*/  USEL UR10, UR10, 0xffff, !UP0 ;  /* 0x0000ffff0a0a7887 */ /* 0x000fe2000c000000 */
[----:B------:R-:W-:Y:S01]  /*aad0*/  ULDC UR14, c[0x0][0x14] ;  /* 0x00000500000e7ab9 */ /* 0x000fe20000000800 */
[----:B------:R-:W-:Y:S02]  /*aae0*/  USHF.L.U32 UR12, UR15, UR12, URZ ;  /* 0x0000000c0f0c7299 */ /* 0x000fe4000800063f */
[----:B------:R-:W-:Y:S02]  /*aaf0*/  UIMAD.WIDE.U32 UR26, UR8, UR14, URZ ;  /* 0x0000000e081a72a5 */ /* 0x000fe4000f8e003f */
[----:B------:R-:W-:-:S02]  /*ab00*/  UIMAD UR21, UR9, UR14, URZ ;  /* 0x0000000e091572a4 */ /* 0x000fc4000f8e023f */
[----:B------:R-:W-:Y:S02]  /*ab10*/  ULOP3.LUT UR10, UR10, 0xffff, URZ, 0xc0, !UPT ;  /* 0x0000ffff0a0a7892 */ /* 0x000fe4000f8ec03f */
[----:B------:R-:W-:Y:S02]  /*ab20*/  ULOP3.LUT UR6, UR6, 0x80, URZ, 0xc0, !UPT ;  /* 0x0000008006067892 */ /* 0x000fe4000f8ec03f */
[----:B------:R-:W-:Y:S02]  /*ab30*/  ULOP3.LUT UR7, UR7, 0x1000, URZ, 0xc0, !UPT ;  /* 0x0000100007077892 */ /* 0x000fe4000f8ec03f */
[----:B------:R-:W-:Y:S02]  /*ab40*/  ULOP3.LUT UR19, UR11, UR12, URZ, 0xfc, !UPT ;  /* 0x0000000c0b137292 */ /* 0x000fe4000f8efc3f */
[----:B------:R-:W-:Y:S02]  /*ab50*/  UIADD3 UR21, UR27, UR21, URZ ;  /* 0x000000151b157290 */ /* 0x000fe4000fffe03f */
[----:B------:R-:W-:-:S12]  /*ab60*/  USHF.L.U32 UR18, UR18, UR10, URZ ;  /* 0x0000000a12127299 */ /* 0x000fd8000800063f */
.L_x_307:
[----:B------:R-:W-:-:S03]  /*ab70*/  UMOV UR8, 0xffffffff ;  /* 0xffffffff00087882 */ /* 0x000fc60000000000 */
[----:B------:R-:W-:Y:S05]  /*ab80*/  BRA.DIV UR8, `(.L_x_297) ;  /* 0x0000000e08d07947 */ /* 0x000fea000b800000 */
[----:B------:R-:W-:-:S13]  /*ab90*/  ELECT P6, URZ, PT ;  /* 0x00000000003f782f */ /* 0x000fda00038c0000 */
.L_x_319:
[----:B------:R-:W0:Y:S01]  /*aba0*/  LDC R4, c[0x0][0x28c] ;  /* 0x0000a300ff047b82 */ /* 0x000e220000000800 */
[----:B------:R-:W-:Y:S01]  /*abb0*/  BSSY B1, `(.L_x_298) ;  /* 0x000003c000017945 */ /* 0x000fe20003800000 */
[----:B0-----:R-:W-:-:S13]  /*abc0*/  ISETP.LT.OR P6, PT, R4, 0x1, !P6 ;  /* 0x000000010400780c */ /* 0x001fda00077c1670 */
[----:B------:R-:W-:Y:S05]  /*abd0*/  @P6 BRA `(.L_x_299) ;  /* 0x0000000000e46947 */ /* 0x000fea0003800000 */
[----:B------:R-:W-:Y:S01]  /*abe0*/  LEA R11, R11, UR25, 0x1 ;  /* 0x000000190b0b7c11 */ /* 0x000fe2000f8e08ff */
[----:B------:R-:W-:Y:S01]  /*abf0*/  IMAD.MOV.U32 R21, RZ, RZ, RZ ;  /* 0x000000ffff157224 */ /* 0x000fe200078e00ff */
[----:B------:R-:W-:Y:S01]  /*ac00*/  LEA R20, R20, UR6, 0x8 ;  /* 0x0000000614147c11 */ /* 0x000fe2000f8e40ff */
[----:B------:R-:W-:Y:S02]  /*ac10*/  IMAD.MOV.U32 R4, RZ, RZ, R8 ;  /* 0x000000ffff047224 */ /* 0x000fe400078e0008 */
[----:B------:R-:W-:Y:S02]  /*ac20*/  IMAD.MOV.U32 R5, RZ, RZ, R0 ;  /* 0x000000ffff057224 */ /* 0x000fe400078e0000 */
[----:B------:R-:W-:Y:S02]  /*ac30*/  IMAD.MOV.U32 R6, RZ, RZ, R12 ;  /* 0x000000ffff067224 */ /* 0x000fe400078e000c */
[----:B------:R-:W-:-:S07]  /*ac40*/  IMAD.SHL.U32 R15, R11, 0x40, RZ ;  /* 0x000000400b0f7824 */ /* 0x000fce00078e00ff */
.L_x_302:
[----:B------:R-:W0:Y:S01]  /*ac50*/  S2R R14, SR_CgaCtaId ;  /* 0x00000000000e7919 */ /* 0x000e220000008800 */
[----:B------:R-:W-:Y:S02]  /*ac60*/  MOV R7, 0x400 ;  /* 0x0000040000077802 */ /* 0x000fe40000000f00 */
[----:B------:R-:W-:-:S13]  /*ac70*/  LOP3.LUT P1, RZ, R18, 0x7f, RZ, 0xc0, !PT ;  /* 0x0000007f12ff7812 */ /* 0x000fda000782c0ff */
[----:B------:R-:W1:Y:S01]  /*ac80*/  @!P1 LDC R11, c[0x0][0x500] ;  /* 0x00014000ff0b9b82 */ /* 0x000e620000000800 */
[----:B0-----:R-:W-:Y:S02]  /*ac90*/  LEA R22, R14, R7, 0x18 ;  /* 0x000000070e167211 */ /* 0x001fe400078ec0ff */
[----:B------:R-:W-:-:S03]  /*aca0*/  SHF.L.U32 R7, R5, 0x1f, RZ ;  /* 0x0000001f05077819 */ /* 0x000fc600000006ff */
[----:B------:R-:W-:-:S04]  /*acb0*/  IMAD R14, R6, 0x8, R22 ;  /* 0x00000008060e7824 */ /* 0x000fc800078e0216 */
[----:B------:R-:W0:Y:S02]  /*acc0*/  SYNCS.PHASECHK.TRANS64.TRYWAIT P0, [R14+URZ+0x28], R7 ;  /* 0x000028070e0075a7 */ /* 0x000e24000800017f */
[----:B01----:R-:W-:Y:S05]  /*acd0*/  @!P0 BRA `(.L_x_300) ;  /* 0x0000000c009c8947 */ /* 0x003fea0003800000 */
.L_x_320:
[----:B0-----:R-:W-:Y:S01]  /*ace0*/  PRMT R7, R9, 0x9910, RZ ;  /* 0x0000991009077816 */ /* 0x001fe200000000ff */
[----:B------:R0:W-:Y:S03]  /*acf0*/  @!P1 SYNCS.ARRIVE.TRANS64 RZ, [R14+URZ], R11 ;  /* 0x0000000b0eff99a7 */ /* 0x0001e6000800003f */
[----:B------:R-:W-:-:S13]  /*ad00*/  ISETP.NE.AND P0, PT, R7, 0x2, PT ;  /* 0x000000020700780c */ /* 0x000fda0003f05270 */
[----:B0-----:R-:W-:Y:S05]  /*ad10*/  @P0 BRA `(.L_x_301) ;  /* 0x0000000000040947 */ /* 0x001fea0003800000 */
[----:B------:R-:W-:Y:S01]  /*ad20*/  BPT.TRAP 0x1 ;  /* 0x000000040000795c */ /* 0x000fe20000300000 */
.L_x_301:
[----:B------:R-:W-:Y:S01]  /*ad30*/  LEA R7, R6, UR25, 0x1 ;  /* 0x0000001906077c11 */ /* 0x000fe2000f8e08ff */
[----:B------:R-:W-:Y:S01]  /*ad40*/  VIADD R4, R4, 0xffffffff ;  /* 0xffffffff04047836 */ /* 0x000fe20000000000 */
[----:B------:R-:W-:Y:S01]  /*ad50*/  R2UR UR23, R15 ;  /* 0x000000000f1772ca */ /* 0x000fe200000e0000 */
[----:B------:R-:W-:Y:S01]  /*ad60*/  UIADD3 UR14, UP0, UR28, 0xf0, URZ ;  /* 0x000000f01c0e7890 */ /* 0x000fe2000ff1e03f */
[----:B------:R-:W-:Y:S01]  /*ad70*/  R2UR UR9, R14 ;  /* 0x000000000e0972ca */ /* 0x000fe200000e0000 */
[----:B------:R-:W-:Y:S01]  /*ad80*/  IMAD.SHL.U32 R7, R7, 0x800, RZ ;  /* 0x0000080007077824 */ /* 0x000fe200078e00ff */
[----:B------:R-:W-:Y:S01]  /*ad90*/  R2UR UR10, R21 ;  /* 0x00000000150a72ca */ /* 0x000fe200000e0000 */
[----:B------:R-:W-:Y:S01]  /*ada0*/  UIADD3 UR32, UP1, UR28, 0x1f0, URZ ;  /* 0x000001f01c207890 */ /* 0x000fe2000ff3e03f */
[----:B------:R-:W-:Y:S01]  /*adb0*/  R2UR UR12, R13 ;  /* 0x000000000d0c72ca */ /* 0x000fe200000e0000 */
[--C-:B------:R-:W-:Y:S01]  /*adc0*/  IMAD R11, R7, 0x4, R22.reuse ;  /* 0x00000004070b7824 */ /* 0x100fe200078e0216 */
[----:B------:R-:W-:Y:S01]  /*add0*/  LEA R7, R6, UR7, 0xd ;  /* 0x0000000706077c11 */ /* 0x000fe2000f8e68ff */
[----:B------:R-:W-:Y:S01]  /*ade0*/  UIADD3.X UR15, URZ, UR29, URZ, UP0, !UPT ;  /* 0x0000001d3f0f7290 */ /* 0x000fe200087fe43f */
[----:B------:R-:W-:Y:S01]  /*adf0*/  R2UR UR24, R20 ;  /* 0x00000000141872ca */ /* 0x000fe200000e0000 */
[----:B------:R-:W-:Y:S01]  /*ae00*/  UPRMT UR20, URZ, 0x5410, UR18 ;  /* 0x000054103f147896 */ /* 0x000fe20008000012 */
[----:B------:R-:W-:Y:S01]  /*ae10*/  R2UR UR8, R11 ;  /* 0x000000000b0872ca */ /* 0x000fe200000e0000 */
[----:B------:R-:W-:Y:S01]  /*ae20*/  IMAD R7, R7, 0x4, R22 ;  /* 0x0000000407077824 */ /* 0x000fe200078e0216 */
[----:B------:R-:W-:Y:S01]  /*ae30*/  ISETP.GT.AND P1, PT, R4, 0x1, PT ;  /* 0x000000010400780c */ /* 0x000fe20003f24270 */
[----:B------:R-:W-:Y:S01]  /*ae40*/  VIADD R6, R6, 0x1 ;  /* 0x0000000106067836 */ /* 0x000fe20000000000 */
[----:B------:R-:W-:Y:S01]  /*ae50*/  UPRMT UR30, URZ, 0x5410, UR19 ;  /* 0x000054103f1e7896 */ /* 0x000fe20008000013 */
[----:B------:R-:W-:Y:S01]  /*ae60*/  VIADD R21, R21, 0x20 ;  /* 0x0000002015157836 */ /* 0x000fe20000000000 */
[----:B------:R-:W-:Y:S01]  /*ae70*/  R2UR UR11, R7 ;  /* 0x00000000070b72ca */ /* 0x000fe200000e0000 */
[----:B------:R-:W-:Y:S01]  /*ae80*/  UIADD3.X UR33, URZ, UR29, URZ, UP1, !UPT ;  /* 0x0000001d3f217290 */ /* 0x000fe20008ffe43f */
[----:B------:R-:W-:Y:S01]  /*ae90*/  ISETP.NE.AND P0, PT, R6, 0x5, PT ;  /* 0x000000050600780c */ /* 0x000fe20003f05270 */
[----:B------:R-:W-:Y:S01]  /*aea0*/  UMOV UR16, 0x0 ;  /* 0x0000000000107882 */ /* 0x000fe20000000000 */
[----:B------:R-:W-:-:S02]  /*aeb0*/  UMOV UR17, 0x10000000 ;  /* 0x1000000000117882 */ /* 0x000fc40000000000 */
[----:B------:R-:W-:Y:S01]  /*aec0*/  SEL R14, RZ, 0x1, P0 ;  /* 0x00000001ff0e7807 */ /* 0x000fe20000000000 */
[----:B------:R-:W-:Y:S01]  /*aed0*/  UIADD3 UR8, UR8, 0x100, URZ ;  /* 0x0000010008087890 */ /* 0x000fe2000fffe03f */
[----:B------:R-:W-:Y:S02]  /*aee0*/  SEL R6, R6, RZ, P0 ;  /* 0x000000ff06067207 */ /* 0x000fe40000000000 */
[----:B------:R-:W-:-:S03]  /*aef0*/  LOP3.LUT R5, R5, R14, RZ, 0x3c, !PT ;  /* 0x0000000e05057212 */ /* 0x000fc600078e3cff */
[----:B------:R-:W-:-:S03]  /*af00*/  UIADD3 UR22, UR11, 0x14100, URZ ;  /* 0x000141000b167890 */ /* 0x000fc6000fffe03f */
[----:B------:R-:W-:Y:S02]  /*af10*/  UMOV UR11, UR23 ;  /* 0x00000017000b7c82 */ /* 0x000fe40008000000 */
[----:B------:R0:W-:Y:S02]  /*af20*/  UTMALDG.3D.MULTICAST [UR8], [UR14], UR20, desc[UR16] ;  /* 0x000010080e0073b4 */ /* 0x0001e40008011814 */
[----:B0-----:R-:W-:Y:S01]  /*af30*/  UMOV UR8, UR22 ;  /* 0x0000001600087c82 */ /* 0x001fe20008000000 */
[----:B------:R-:W-:Y:S02]  /*af40*/  UMOV UR11, UR24 ;  /* 0x00000018000b7c82 */ /* 0x000fe40008000000 */
[----:B------:R0:W-:Y:S02]  /*af50*/  UTMALDG.3D.MULTICAST [UR8], [UR32], UR30, desc[UR16] ;  /* 0x00001008200073b4 */ /* 0x0001e4000801181e */
[----:B0-----:R-:W-:Y:S05]  /*af60*/  @P1 BRA `(.L_x_302) ;  /* 0xfffffffc00381947 */ /* 0x001fea000383ffff */
.L_x_299:
[----:B------:R-:W-:Y:S05]  /*af70*/  BSYNC B1 ;  /* 0x0000000000017941 */ /* 0x000fea0003800000 */
.L_x_298:
[----:B------:R-:W-:Y:S01]  /*af80*/  LOP3.LUT P1, RZ, R10, 0xff, RZ, 0xc0, !PT ;  /* 0x000000ff0aff7812 */ /* 0x000fe2000782c0ff */
[C---:B------:R-:W-:Y:S01]  /*af90*/  IMAD.IADD R12, R3.reuse, 0x1, R12 ;  /* 0x00000001030c7824 */ /* 0x040fe200078e020c */
[----:B------:R-:W-:Y:S01]  /*afa0*/  ULDC.64 UR8, c[0x0][0x650] ;  /* 0x0001940000087ab9 */ /* 0x000fe20000000a00 */
[C---:B------:R-:W-:Y:S01]  /*afb0*/  ISETP.GE.U32.AND P2, PT, R3.reuse, 0x5, PT ;  /* 0x000000050300780c */ /* 0x040fe20003f46070 */
[----:B------:R-:W-:Y:S01]  /*afc0*/  BSSY B1, `(.L_x_303) ;  /* 0x000006a000017945 */ /* 0x000fe20003800000 */
[----:B------:R-:W-:Y:S01]  /*afd0*/  IMAD.MOV.U32 R11, RZ, RZ, -0x1 ;  /* 0xffffffffff0b7424 */ /* 0x000fe200078e00ff */
[----:B------:R-:W-:Y:S01]  /*afe0*/  ISETP.GT.U32.AND P0, PT, R12, 0x4, PT ;  /* 0x000000040c00780c */ /* 0x000fe20003f04070 */
[----:B------:R-:W-:Y:S01]  /*aff0*/  IMAD.MOV.U32 R20, RZ, RZ, -0x1 ;  /* 0xffffffffff147424 */ /* 0x000fe200078e00ff */
[----:B------:R-:W-:Y:S01]  /*b000*/  PRMT R10, RZ, 0x7610, R10 ;  /* 0x00007610ff0a7816 */ /* 0x000fe2000000000a */
[----:B------:R-:W-:Y:S01]  /*b010*/  IMAD.MOV.U32 R13, RZ, RZ, -0x1 ;  /* 0xffffffffff0d7424 */ /* 0x000fe200078e00ff */
[----:B------:R-:W-:-:S03]  /*b020*/  ISETP.LT.U32.AND P0, PT, R3, 0x5, P0 ;  /* 0x000000050300780c */ /* 0x000fc60000701070 */
[----:B------:R-:W0:Y:S01]  /*b030*/  @P1 S2R R5, SR_CgaCtaId ;  /* 0x0000000000051919 */ /* 0x000e220000008800 */
[----:B------:R-:W-:-:S04]  /*b040*/  @P1 MOV R4, 0x400 ;  /* 0x0000040000041802 */ /* 0x000fc80000000f00 */
[----:B0-----:R-:W-:Y:S01]  /*b050*/  @P1 LEA R6, R5, R4, 0x18 ;  /* 0x0000000405061211 */ /* 0x001fe200078ec0ff */
[----:B------:R-:W-:-:S03]  /*b060*/  IMAD.WIDE.U32 R4, R12, -0x33333333, RZ ;  /* 0xcccccccd0c047825 */ /* 0x000fc600078e00ff */
[----:B------:R0:W-:Y:S01]  /*b070*/  @P1 SYNCS.ARRIVE.TRANS64.A1T0 RZ, [R6+URZ+0x68], RZ ;  /* 0x000068ff06ff19a7 */ /* 0x0001e2000810003f */
[----:B------:R-:W-:Y:S02]  /*b080*/  IADD3 R16, P1, R16, UR26, RZ ;  /* 0x0000001a10107c10 */ /* 0x000fe4000ff3e0ff */
[----:B------:R-:W-:Y:S02]  /*b090*/  SHF.R.U32.HI R7, RZ, 0x2, R5 ;  /* 0x00000002ff077819 */ /* 0x000fe40000011605 */
[----:B------:R-:W-:Y:S02]  /*b0a0*/  SEL R5, RZ, 0x1, !P0 ;  /* 0x00000001ff057807 */ /* 0x000fe40004000000 */
[----:B------:R-:W-:Y:S01]  /*b0b0*/  IADD3.X R17, R17, UR21, RZ, P1, !PT ;  /* 0x0000001511117c10 */ /* 0x000fe20008ffe4ff */
[----:B------:R-:W-:Y:S01]  /*b0c0*/  IMAD R12, R7, -0x5, R12 ;  /* 0xfffffffb070c7824 */ /* 0x000fe200078e020c */
[----:B------:R-:W-:Y:S02]  /*b0d0*/  ISETP.GE.U32.AND P0, PT, R16, UR8, PT ;  /* 0x0000000810007c0c */ /* 0x000fe4000bf06070 */
[----:B------:R-:W-:-:S02]  /*b0e0*/  LOP3.LUT R0, R0, R5, RZ, 0x3c, !PT ;  /* 0x0000000500007212 */ /* 0x000fc400078e3cff */
[----:B------:R-:W-:Y:S02]  /*b0f0*/  ISETP.GE.U32.AND.EX P0, PT, R17, UR9, PT, P0 ;  /* 0x0000000911007c0c */ /* 0x000fe4000bf06100 */
[----:B------:R-:W-:Y:S02]  /*b100*/  @P2 LOP3.LUT R0, R0, 0x1, R7, 0x78, !PT ;  /* 0x0000000100002812 */ /* 0x000fe400078e7807 */
[----:B------:R-:W-:-:S09]  /*b110*/  PRMT R4, RZ, 0x7610, R4 ;  /* 0x00007610ff047816 */ /* 0x000fd20000000004 */
[----:B0-----:R-:W-:Y:S05]  /*b120*/  @P0 BRA `(.L_x_304) ;  /* 0x00000004004c0947 */ /* 0x001fea0003800000 */
[----:B------:R-:W0:Y:S01]  /*b130*/  S2R R14, SR_CTAID.X ;  /* 0x00000000000e7919 */ /* 0x000e220000002500 */
[----:B------:R-:W-:Y:S01]  /*b140*/  ULDC.64 UR8, c[0x0][0x628] ;  /* 0x00018a0000087ab9 */ /* 0x000fe20000000a00 */
[----:B------:R-:W1:Y:S01]  /*b150*/  LDC R15, c[0x0][0x144] ;  /* 0x00005100ff0f7b82 */ /* 0x000e620000000800 */
[----:B------:R-:W-:Y:S01]  /*b160*/  ISETP.NE.U32.AND P0, PT, RZ, UR8, PT ;  /* 0x00000008ff007c0c */ /* 0x000fe2000bf05070 */
[----:B------:R-:W2:Y:S01]  /*b170*/  S2R R11, SR_CTAID.Y ;  /* 0x00000000000b7919 */ /* 0x000ea20000002600 */
[----:B------:R-:W-:Y:S01]  /*b180*/  ULDC UR10, c[0x0][0x150] ;  /* 0x00005400000a7ab9 */ /* 0x000fe20000000800 */
[----:B------:R-:W-:Y:S01]  /*b190*/  ULDC UR11, c[0x0][0x630] ;  /* 0x00018c00000b7ab9 */ /* 0x000fe20000000800 */
[----:B------:R-:W-:Y:S01]  /*b1a0*/  ISETP.NE.AND.EX P0, PT, RZ, UR9, PT, P0 ;  /* 0x00000009ff007c0c */ /* 0x000fe2000bf05300 */
[----:B------:R-:W-:Y:S01]  /*b1b0*/  IMAD.MOV.U32 R4, RZ, RZ, R16 ;  /* 0x000000ffff047224 */ /* 0x000fe200078e0010 */
[----:B0-----:R-:W-:-:S05]  /*b1c0*/  I2FP.F32.U32 R5, R14 ;  /* 0x0000000e00057245 */ /* 0x001fca0000201000 */
[----:B------:R-:W-:Y:S01]  /*b1d0*/  FMUL R20, R5, UR10 ;  /* 0x0000000a05147c20 */ /* 0x000fe20008400000 */
[----:B------:R-:W-:-:S05]  /*b1e0*/  IMAD.MOV.U32 R5, RZ, RZ, R17 ;  /* 0x000000ffff057224 */ /* 0x000fca00078e0011 */
[----:B--2---:R-:W-:Y:S05]  /*b1f0*/  @!P0 BRA `(.L_x_305) ;  /* 0x0000000000288947 */ /* 0x004fea0003800000 */
[----:B------:R-:W-:Y:S02]  /*b200*/  ULDC UR10, c[0x0][0x634] ;  /* 0x00018d00000a7ab9 */ /* 0x000fe40000000800 */
[----:B------:R-:W-:-:S05]  /*b210*/  IADD3 R5, P0, R16, UR10, RZ ;  /* 0x0000000a10057c10 */ /* 0x000fca000ff1e0ff */
[----:B------:R-:W-:-:S04]  /*b220*/  IMAD.X R13, RZ, RZ, R17, P0 ;  /* 0x000000ffff0d7224 */ /* 0x000fc800000e0611 */
[----:B------:R-:W-:-:S04]  /*b230*/  IMAD.WIDE.U32 R6, R13, UR8, RZ ;  /* 0x000000080d067c25 */ /* 0x000fc8000f8e00ff */
[----:B------:R-:W-:-:S04]  /*b240*/  IMAD.WIDE.U32 R6, P0, R5, UR9, R6 ;  /* 0x0000000905067c25 */ /* 0x000fc8000f800006 */
[----:B------:R-:W-:-:S04]  /*b250*/  IMAD.WIDE.U32 R4, R5, UR8, RZ ;  /* 0x0000000805047c25 */ /* 0x000fc8000f8e00ff */
[----:B------:R-:W-:Y:S01]  /*b260*/  IMAD.MOV.U32 R4, RZ, RZ, R7 ;  /* 0x000000ffff047224 */ /* 0x000fe200078e0007 */
[----:B------:R-:W-:Y:S01]  /*b270*/  IADD3 RZ, P1, R5, R6, RZ ;  /* 0x0000000605ff7210 */ /* 0x000fe20007f3e0ff */
[----:B------:R-:W-:-:S04]  /*b280*/  IMAD.X R5, RZ, RZ, RZ, P0 ;  /* 0x000000ffff057224 */ /* 0x000fc800000e06ff */
[----:B------:R-:W-:-:S08]  /*b290*/  IMAD.WIDE.U32.X R4, R13, UR9, R4, P1 ;  /* 0x000000090d047c25 */ /* 0x000fd000088e0404 */
.L_x_305:
[--C-:B------:R-:W-:Y:S01]  /*b2a0*/  SHF.R.U64 R13, R4, UR11, R5.reuse ;  /* 0x0000000b040d7c19 */ /* 0x100fe20008001205 */
[----:B------:R-:W0:Y:S01]  /*b2b0*/  F2I.U32.TRUNC.NTZ R20, R20 ;  /* 0x0000001400147305 */ /* 0x000e22000020f000 */
[----:B------:R-:W-:Y:S01]  /*b2c0*/  SHF.R.U32.HI R4, RZ, UR11, R5 ;  /* 0x0000000bff047c19 */ /* 0x000fe20008011605 */
[----:B------:R-:W-:Y:S01]  /*b2d0*/  ULDC.64 UR8, c[0x0][0x620] ;  /* 0x0001880000087ab9 */ /* 0x000fe20000000a00 */
[----:B------:R-:W-:Y:S01]  /*b2e0*/  IADD3 R7, P0, RZ, -R13, RZ ;  /* 0x8000000dff077210 */ /* 0x000fe20007f1e0ff */
[----:B------:R-:W-:Y:S01]  /*b2f0*/  ULDC.64 UR10, c[0x0][0x640] ;  /* 0x00019000000a7ab9 */ /* 0x000fe20000000a00 */
[----:B------:R-:W2:Y:S03]  /*b300*/  LDC R22, c[0x0][0x148] ;  /* 0x00005200ff167b82 */ /* 0x000ea60000000800 */
[----:B------:R-:W-:Y:S01]  /*b310*/  IMAD.X R4, RZ, RZ, ~R4, P0 ;  /* 0x000000ffff047224 */ /* 0x000fe200000e0e04 */
[----:B------:R-:W-:-:S03]  /*b320*/  ISETP.NE.U32.AND P0, PT, RZ, UR10, PT ;  /* 0x0000000aff007c0c */ /* 0x000fc6000bf05070 */
[----:B------:R-:W-:Y:S01]  /*b330*/  IMAD R6, R4, UR8, RZ ;  /* 0x0000000804067c24 */ /* 0x000fe2000f8e02ff */
[----:B------:R-:W-:Y:S01]  /*b340*/  ISETP.NE.AND.EX P0, PT, RZ, UR11, PT, P0 ;  /* 0x0000000bff007c0c */ /* 0x000fe2000bf05300 */
[----:B------:R-:W-:Y:S01]  /*b350*/  IMAD.WIDE.U32 R4, R7, UR8, R16 ;  /* 0x0000000807047c25 */ /* 0x000fe2000f8e0010 */
[----:B------:R-:W-:-:S03]  /*b360*/  ULDC UR8, c[0x0][0x618] ;  /* 0x0001860000087ab9 */ /* 0x000fc60000000800 */
[----:B------:R-:W-:Y:S01]  /*b370*/  IMAD R7, R7, UR9, R6 ;  /* 0x0000000907077c24 */ /* 0x000fe2000f8e0206 */
[----:B------:R-:W-:Y:S01]  /*b380*/  ULDC UR9, c[0x0][0x154] ;  /* 0x0000550000097ab9 */ /* 0x000fe20000000800 */
[----:B0-----:R-:W-:Y:S02]  /*b390*/  IMAD.MOV R6, RZ, RZ, -R20 ;  /* 0x000000ffff067224 */ /* 0x001fe400078e0a14 */
[----:B------:R-:W-:Y:S02]  /*b3a0*/  IMAD.IADD R5, R5, 0x1, R7 ;  /* 0x0000000105057824 */ /* 0x000fe400078e0207 */
[----:B-1----:R-:W-:Y:S01]  /*b3b0*/  IMAD R14, R15, R6, R14 ;  /* 0x000000060f0e7224 */ /* 0x002fe200078e020e */
[----:B------:R-:W-:Y:S02]  /*b3c0*/  I2FP.F32.U32 R6, R11 ;  /* 0x0000000b00067245 */ /* 0x000fe40000201000 */
[--C-:B------:R-:W-:Y:S02]  /*b3d0*/  SHF.R.U64 R15, R4, UR8, R5.reuse ;  /* 0x00000008040f7c19 */ /* 0x100fe40008001205 */
[----:B------:R-:W-:Y:S01]  /*b3e0*/  SHF.R.U32.HI R4, RZ, UR8, R5 ;  /* 0x00000008ff047c19 */ /* 0x000fe20008011605 */
[----:B------:R-:W-:Y:S01]  /*b3f0*/  FMUL R6, R6, UR9 ;  /* 0x0000000906067c20 */ /* 0x000fe20008400000 */
[----:B------:R-:W-:-:S02]  /*b400*/  ULDC UR8, c[0x0][0x608] ;  /* 0x0001820000087ab9 */ /* 0x000fc40000000800 */
[--C-:B------:R-:W-:Y:S01]  /*b410*/  SHF.R.U64 R21, R15, UR8, R4.reuse ;  /* 0x000000080f157c19 */ /* 0x100fe20008001204 */
[----:B------:R0:W1:Y:S01]  /*b420*/  F2I.U32.TRUNC.NTZ R24, R6 ;  /* 0x0000000600187305 */ /* 0x000062000020f000 */
[----:B------:R-:W-:Y:S01]  /*b430*/  SHF.R.U32.HI R4, RZ, UR8, R4 ;  /* 0x00000008ff047c19 */ /* 0x000fe20008011604 */
[----:B------:R-:W-:-:S03]  /*b440*/  ULDC UR8, c[0x0][0x658] ;  /* 0x0001960000087ab9 */ /* 0x000fc60000000800 */
[--C-:B------:R-:W-:Y:S02]  /*b450*/  SHF.R.U64 R20, R21, UR8, R4.reuse ;  /* 0x0000000815147c19 */ /* 0x100fe40008001204 */
[----:B------:R-:W-:-:S03]  /*b460*/  SHF.R.U32.HI R23, RZ, UR8, R4 ;  /* 0x00000008ff177c19 */ /* 0x000fc60008011604 */
[----:B------:R-:W-:Y:S02]  /*b470*/  IMAD.MOV.U32 R4, RZ, RZ, R20 ;  /* 0x000000ffff047224 */ /* 0x000fe400078e0014 */
[----:B------:R-:W-:Y:S01]  /*b480*/  IMAD.MOV.U32 R5, RZ, RZ, R23 ;  /* 0x000000ffff057224 */ /* 0x000fe200078e0017 */
[----:B0-----:R-:W-:Y:S06]  /*b490*/  @!P0 BRA `(.L_x_306) ;  /* 0x0000000000288947 */ /* 0x001fec0003800000 */
        /* <DEDUP_REMOVED lines=10> */
.L_x_306:
[----:B------:R-:W-:Y:S01]  /*b540*/  ISETP.NE.AND P0, PT, R2, 0x1, PT ;  /* 0x000000010200780c */ /* 0x000fe20003f05270 */
[----:B------:R-:W-:Y:S01]  /*b550*/  ULDC UR8, c[0x0][0x648] ;  /* 0x0001920000087ab9 */ /* 0x000fe20000000800 */
[----:B-1----:R-:W-:Y:S01]  /*b560*/  IMAD.MOV R24, RZ, RZ, -R24 ;  /* 0x000000ffff187224 */ /* 0x002fe200078e0a18 */
[----:B------:R-:W-:Y:S01]  /*b570*/  SHF.R.U64 R4, R4, UR8, R5 ;  /* 0x0000000804047c19 */ /* 0x000fe20008001205 */
[----:B------:R-:W-:Y:S01]  /*b580*/  ULDC UR8, c[0x0][0x638] ;  /* 0x00018e0000087ab9 */ /* 0x000fe20000000800 */
[----:B------:R-:W-:Y:S01]  /*b590*/  LOP3.LUT R21, R21, UR13, RZ, 0xc0, !PT ;  /* 0x0000000d15157c12 */ /* 0x000fe2000f8ec0ff */
[----:B------:R-:W-:Y:S02]  /*b5a0*/  ULDC UR9, c[0x0][0x610] ;  /* 0x0001840000097ab9 */ /* 0x000fe40000000800 */
[----:B------:R-:W-:Y:S02]  /*b5b0*/  IMAD.MOV R5, RZ, RZ, -R4 ;  /* 0x000000ffff057224 */ /* 0x000fe400078e0a04 */
[----:B------:R-:W-:-:S02]  /*b5c0*/  IMAD R21, R4, UR5, R21 ;  /* 0x0000000504157c24 */ /* 0x000fc4000f8e0215 */
[----:B------:R-:W-:Y:S01]  /*b5d0*/  IMAD R20, R5, UR8, R20 ;  /* 0x0000000805147c24 */ /* 0x000fe2000f8e0214 */
[----:B------:R-:W-:Y:S01]  /*b5e0*/  ULDC UR8, c[0x0][0x600] ;  /* 0x0001800000087ab9 */ /* 0x000fe20000000800 */
[----:B--2---:R-:W-:Y:S01]  /*b5f0*/  @P0 IMAD R14, R22, R24, R11 ;  /* 0x00000018160e0224 */ /* 0x004fe200078e020b */
[----:B------:R-:W-:Y:S01]  /*b600*/  LOP3.LUT R11, R15, UR4, RZ, 0xc0, !PT ;  /* 0x000000040f0b7c12 */ /* 0x000fe2000f8ec0ff */
[----:B------:R-:W-:Y:S02]  /*b610*/  IMAD.MOV.U32 R4, RZ, RZ, 0x1 ;  /* 0x00000001ff047424 */ /* 0x000fe400078e00ff */
[----:B------:R-:W-:Y:S02]  /*b620*/  IMAD R14, R21, UR9, R14 ;  /* 0x00000009150e7c24 */ /* 0x000fe4000f8e020e */
[----:B------:R-:W-:-:S05]  /*b630*/  IMAD R11, R20, UR8, R11 ;  /* 0x00000008140b7c24 */ /* 0x000fca000f8e020b */
[----:B------:R-:W-:Y:S02]  /*b640*/  SEL R20, R11, R14, !P0 ;  /* 0x0000000e0b147207 */ /* 0x000fe40004000000 */
[----:B------:R-:W-:-:S07]  /*b650*/  SEL R11, R14, R11, !P0 ;  /* 0x0000000b0e0b7207 */ /* 0x000fce0004000000 */
.L_x_304:
[----:B------:R-:W-:Y:S05]  /*b660*/  BSYNC B1 ;  /* 0x0000000000017941 */ /* 0x000fea0003800000 */
.L_x_303:
[----:B------:R-:W-:-:S13]  /*b670*/  LOP3.LUT P0, RZ, R4, 0xff, RZ, 0xc0, !PT ;  /* 0x000000ff04ff7812 */ /* 0x000fda000780c0ff */
[----:B------:R-:W-:Y:S05]  /*b680*/  @P0 BRA `(.L_x_307) ;  /* 0xfffffff400380947 */ /* 0x000fea000383ffff */
[----:B------:R-:W-:Y:S05]  /*b690*/  BSYNC B0 ;  /* 0x0000000000007941 */ /* 0x000fea0003800000 */
.L_x_296:
[----:B------:R-:W-:-:S03]  /*b6a0*/  UMOV UR8, 0xffffffff ;  /* 0xffffffff00087882 */ /* 0x000fc60000000000 */
[----:B------:R-:W-:Y:S05]  /*b6b0*/  BRA.DIV UR8, `(.L_x_308) ;  /* 0x0000000608387947 */ /* 0x000fea000b800000 */
[----:B------:R-:W-:-:S13]  /*b6c0*/  ELECT P6, URZ, PT ;  /* 0x00000000003f782f */ /* 0x000fda00038c0000 */
.L_x_323:
[----:B------:R-:W-:Y:S04]  /*b6d0*/  BSSY B0, `(.L_x_309) ;  /* 0x0000034000007945 */ /* 0x000fe80003800000 */
[----:B------:R-:W-:Y:S05]  /*b6e0*/  @!P6 BRA `(.L_x_310) ;  /* 0x0000000000c8e947 */ /* 0x000fea0003800000 */
[----:B------:R-:W-:-:S04]  /*b6f0*/  LOP3.LUT R19, R19, 0x2, RZ, 0xfc, !PT ;  /* 0x0000000213137812 */ /* 0x000fc800078efcff */
[----:B------:R-:W-:-:S13]  /*b700*/  ISETP.NE.AND P0, PT, R19, 0x3, PT ;  /* 0x000000031300780c */ /* 0x000fda0003f05270 */
[----:B------:R-:W-:Y:S05]  /*b710*/  @!P0 BRA `(.L_x_311) ;  /* 0x0000000000048947 */ /* 0x000fea0003800000 */
[----:B------:R-:W-:Y:S01]  /*b720*/  BPT.TRAP 0x1 ;  /* 0x000000040000795c */ /* 0x000fe20000300000 */
.L_x_311:
[----:B------:R-:W0:Y:S01]  /*b730*/  S2R R3, SR_CgaCtaId ;  /* 0x0000000000037919 */ /* 0x000e220000008800 */
[----:B------:R-:W-:-:S04]  /*b740*/  MOV R2, 0x400 ;  /* 0x0000040000027802 */ /* 0x000fc80000000f00 */
[----:B0-----:R-:W-:Y:S02]  /*b750*/  LEA R3, R3, R2, 0x18 ;  /* 0x0000000203037211 */ /* 0x001fe400078ec0ff */
[----:B------:R-:W-:-:S03]  /*b760*/  SHF.L.U32 R2, R0, 0x1f, RZ ;  /* 0x0000001f00027819 */ /* 0x000fc600000006ff */
[----:B------:R-:W-:-:S04]  /*b770*/  VIADD R3, R3, 0x28 ;  /* 0x0000002803037836 */ /* 0x000fc80000000000 */
[C---:B------:R-:W-:Y:S02]  /*b780*/  IMAD R7, R12.reuse, 0x8, R3 ;  /* 0x000000080c077824 */ /* 0x040fe400078e0203 */
[----:B------:R-:W-:Y:S02]  /*b790*/  VIADD R12, R12, 0x1 ;  /* 0x000000010c0c7836 */ /* 0x000fe40000000000 */
[----:B------:R-:W0:Y:S03]  /*b7a0*/  SYNCS.PHASECHK.TRANS64.TRYWAIT P0, [R7+URZ], R2 ;  /* 0x00000002070075a7 */ /* 0x000e26000800017f */
[----:B------:R-:W-:-:S04]  /*b7b0*/  ISETP.NE.AND P1, PT, R12, 0x5, PT ;  /* 0x000000050c00780c */ /* 0x000fc80003f25270 */
[----:B------:R-:W-:Y:S02]  /*b7c0*/  SEL R5, RZ, 0x1, P1 ;  /* 0x00000001ff057807 */ /* 0x000fe40000800000 */
[----:B------:R-:W-:Y:S02]  /*b7d0*/  SEL R12, R12, RZ, P1 ;  /* 0x000000ff0c0c7207 */ /* 0x000fe40000800000 */
[----:B------:R-:W-:-:S03]  /*b7e0*/  LOP3.LUT R5, R0, R5, RZ, 0x3c, !PT ;  /* 0x0000000500057212 */ /* 0x000fc600078e3cff */
[----:B------:R-:W-:Y:S01]  /*b7f0*/  IMAD R9, R12, 0x8, R3 ;  /* 0x000000080c097824 */ /* 0x000fe200078e0203 */
[----:B------:R-:W-:Y:S01]  /*b800*/  SHF.L.U32 R4, R5, 0x1f, RZ ;  /* 0x0000001f05047819 */ /* 0x000fe200000006ff */
[----:B0-----:R-:W-:Y:S06]  /*b810*/  @!P0 BRA `(.L_x_312) ;  /* 0x0000000400008947 */ /* 0x001fec0003800000 */
.L_x_324:
[----:B------:R-:W1:Y:S01]  /*b820*/  SYNCS.PHASECHK.TRANS64.TRYWAIT P0, [R9+URZ], R4 ;  /* 0x00000004090075a7 */ /* 0x000e62000800017f */
[----:B------:R-:W-:-:S05]  /*b830*/  VIADD R0, R12, 0x1 ;  /* 0x000000010c007836 */ /* 0x000fca0000000000 */
[----:B------:R-:W-:-:S04]  /*b840*/  ISETP.NE.AND P1, PT, R0, 0x5, PT ;  /* 0x000000050000780c */ /* 0x000fc80003f25270 */
[----:B0-----:R-:W-:Y:S02]  /*b850*/  SEL R2, RZ, 0x1, P1 ;  /* 0x00000001ff027807 */ /* 0x001fe40000800000 */
[----:B------:R-:W-:Y:S02]  /*b860*/  SEL R0, R0, RZ, P1 ;  /* 0x000000ff00007207 */ /* 0x000fe40000800000 */
[----:B------:R-:W-:-:S03]  /*b870*/  LOP3.LUT R7, R5, R2, RZ, 0x3c, !PT ;  /* 0x0000000205077212 */ /* 0x000fc600078e3cff */
[----:B------:R-:W-:Y:S01]  /*b880*/  IMAD R6, R0, 0x8, R3 ;  /* 0x0000000800067824 */ /* 0x000fe200078e0203 */
[----:B------:R-:W-:Y:S01]  /*b890*/  SHF.L.U32 R5, R7, 0x1f, RZ ;  /* 0x0000001f07057819 */ /* 0x000fe200000006ff */
[----:B-1----:R-:W-:Y:S06]  /*b8a0*/  @!P0 BRA `(.L_x_313) ;  /* 0x0000000000f08947 */ /* 0x002fec0003800000 */
.L_x_325:
[----:B------:R-:W1:Y:S01]  /*b8b0*/  SYNCS.PHASECHK.TRANS64.TRYWAIT P0, [R6+URZ], R5 ;  /* 0x00000005060075a7 */ /* 0x000e62000800017f */
[----:B------:R-:W-:-:S05]  /*b8c0*/  VIADD R0, R0, 0x1 ;  /* 0x0000000100007836 */ /* 0x000fca0000000000 */
[----:B------:R-:W-:-:S04]  /*b8d0*/  ISETP.NE.AND P1, PT, R0, 0x5, PT ;  /* 0x000000050000780c */ /* 0x000fc80003f25270 */
[----:B------:R-:W-:Y:S02]  /*b8e0*/  SEL R2, RZ, 0x1, P1 ;  /* 0x00000001ff027807 */ /* 0x000fe40000800000 */
[----:B------:R-:W-:Y:S02]  /*b8f0*/  SEL R0, R0, RZ, P1 ;  /* 0x000000ff00007207 */ /* 0x000fe40000800000 */
[----:B------:R-:W-:-:S03]  /*b900*/  LOP3.LUT R7, R7, R2, RZ, 0x3c, !PT ;  /* 0x0000000207077212 */ /* 0x000fc600078e3cff */
[----:B0-----:R-:W-:Y:S01]  /*b910*/  IMAD R9, R0, 0x8, R3 ;  /* 0x0000000800097824 */ /* 0x001fe200078e0203 */
[----:B------:R-:W-:Y:S01]  /*b920*/  SHF.L.U32 R4, R7, 0x1f, RZ ;  /* 0x0000001f07047819 */ /* 0x000fe200000006ff */
[----:B-1----:R-:W-:Y:S06]  /*b930*/  @!P0 BRA `(.L_x_314) ;  /* 0x0000000000e08947 */ /* 0x002fec0003800000 */
.L_x_326:
[----:B------:R-:W1:Y:S01]  /*b940*/  SYNCS.PHASECHK.TRANS64.TRYWAIT P0, [R9+URZ], R4 ;  /* 0x00000004090075a7 */ /* 0x000e62000800017f */
[----:B------:R-:W-:-:S05]  /*b950*/  VIADD R0, R0, 0x1 ;  /* 0x0000000100007836 */ /* 0x000fca0000000000 */
[----:B------:R-:W-:-:S04]  /*b960*/  ISETP.NE.AND P1, PT, R0, 0x5, PT ;  /* 0x000000050000780c */ /* 0x000fc80003f25270 */
[----:B------:R-:W-:Y:S02]  /*b970*/  SEL R2, RZ, 0x1, P1 ;  /* 0x00000001ff027807 */ /* 0x000fe40000800000 */
[----:B------:R-:W-:Y:S02]  /*b980*/  SEL R0, R0, RZ, P1 ;  /* 0x000000ff00007207 */ /* 0x000fe40000800000 */
[----:B------:R-:W-:Y:S01]  /*b990*/  LOP3.LUT R2, R7, R2, RZ, 0x3c, !PT ;  /* 0x0000000207027212 */ /* 0x000fe200078e3cff */
[----:B-1----:R-:W-:Y:S06]  /*b9a0*/  @!P0 BRA `(.L_x_315) ;  /* 0x0000000000d88947 */ /* 0x002fec0003800000 */
.L_x_327:
[----:B------:R-:W-:Y:S01]  /*b9b0*/  IMAD R3, R0, 0x8, R3 ;  /* 0x0000000800037824 */ /* 0x000fe200078e0203 */
[----:B------:R-:W-:-:S07]  /*b9c0*/  SHF.L.U32 R0, R2, 0x1f, RZ ;  /* 0x0000001f02007819 */ /* 0x000fce00000006ff */
.L_x_316:
[----:B--2---:R2:W3:Y:S02]  /*b9d0*/  SYNCS.PHASECHK.TRANS64.TRYWAIT P0, [R3+URZ], R0 ;  /* 0x00000000030075a7 */ /* 0x0044e4000800017f */
[----:B---3--:R-:W-:Y:S05]  /*b9e0*/  @!P0 NANOSLEEP.SYNCS 0x989680 ;  /* 0x009896800000895d */ /* 0x008fea0003900000 */
[----:B------:R-:W3:Y:S02]  /*b9f0*/  @!P0 SYNCS.PHASECHK.TRANS64 P0, [R3+URZ], R0 ;  /* 0x00000000030085a7 */ /* 0x000ee4000800007f */
[----:B---3--:R-:W-:Y:S05]  /*ba00*/  @!P0 BRA `(.L_x_316) ;  /* 0xfffffffc00f08947 */ /* 0x008fea000383ffff */
.L_x_310:
[----:B------:R-:W-:Y:S05]  /*ba10*/  BSYNC B0 ;  /* 0x0000000000007941 */ /* 0x000fea0003800000 */
.L_x_309:
[----:B------:R-:W-:Y:S05]  /*ba20*/  EXIT ;  /* 0x000000000000794d */ /* 0x000fea0003800000 */
.L_x_21:
[----:B---3--:R3:W4:Y:S02]  /*ba30*/  SYNCS.PHASECHK.TRANS64.TRYWAIT P1, [R3+URZ], R0 ;  /* 0x00000000030075a7 */ /* 0x008724000802017f */
[----:B----4-:R-:W-:Y:S05]  /*ba40*/  @!P1 NANOSLEEP.SYNCS 0x989680 ;  /* 0x009896800000995d */ /* 0x010fea0003900000 */
[----:B------:R-:W4:Y:S02]  /*ba50*/  @!P1 SYNCS.PHASECHK.TRANS64 P1, [R3+URZ], R0 ;  /* 0x00000000030095a7 */ /* 0x000f24000802007f */
[----:B----4-:R-:W-:Y:S05]  /*ba60*/  @!P1 BRA `(.L_x_21) ;  /* 0xfffffffc00f09947 */ /* 0x010fea000383ffff */
[----:B------:R-:W-:Y:S05]  /*ba70*/  BRA `(.L_x_20) ;  /* 0xffffff5800b07947 */ /* 0x000fea000383ffff */
.L_x_26:
[----:B-1----:R1:W2:Y:S02]  /*ba80*/  SYNCS.PHASECHK.TRANS64.TRYWAIT P1, [R5+URZ], R4 ;  /* 0x00000004050075a7 */ /* 0x0022a4000802017f */
[----:B--2---:R-:W-:Y:S05]  /*ba90*/  @!P1 NANOSLEEP.SYNCS 0x989680 ;  /* 0x009896800000995d */ /* 0x004fea0003900000 */
[----:B------:R-:W2:Y:S02]  /*baa0*/  @!P1 SYNCS.PHASECHK.TRANS64 P1, [R5+URZ], R4 ;  /* 0x00000004050095a7 */ /* 0x000ea4000802007f */
[----:B--2---:R-:W-:Y:S05]  /*bab0*/  @!P1 BRA `(.L_x_26) ;  /* 0xfffffffc00f09947 */ /* 0x004fea000383ffff */
[----:B------:R-:W-:Y:S05]  /*bac0*/  BRA `(.L_x_25) ;  /* 0xffffff5c00ac7947 */ /* 0x000fea000383ffff */
.L_x_297:
[----:B------:R-:W-:Y:S01]  /*bad0*/  BSSY B1, `(.L_x_317) ;  /* 0x0000006000017945 */ /* 0x000fe20003800000 */
[----:B------:R-:W-:-:S07]  /*bae0*/  IMAD.MOV.U32 R15, RZ, RZ, -0x1 ;  /* 0xffffffffff0f7424 */ /* 0x000fce00078e00ff */
[----:B------:R-:W-:Y:S05]  /*baf0*/  WARPSYNC.COLLECTIVE R15, `(.L_x_318) ;  /* 0x000000000f0c7348 */ /* 0x000fea0003c00000 */
[----:B------:R-:W-:Y:S02]  /*bb00*/  ELECT P6, UR62, PT ;  /* 0x00000000003e782f */ /* 0x000fe400038c0000 */
[----:B------:R-:W-:Y:S01]  /*bb10*/  MOV R14, UR62 ;  /* 0x0000003e000e7c02 */ /* 0x000fe20008000f00 */
[----:B------:R-:W-:Y:S10]  /*bb20*/  ENDCOLLECTIVE ;  /* 0x000000000000791b */ /* 0x000ff40003800000 */
.L_x_318:
[----:B------:R-:W-:Y:S05]  /*bb30*/  BSYNC B1 ;  /* 0x0000000000017941 */ /* 0x000fea0003800000 */
.L_x_317:
[----:B------:R-:W-:Y:S05]  /*bb40*/  BRA `(.L_x_319) ;  /* 0xfffffff000147947 */ /* 0x000fea000383ffff */
.L_x_300:
[----:B0-----:R0:W1:Y:S02]  /*bb50*/  SYNCS.PHASECHK.TRANS64.TRYWAIT P0, [R14+URZ+0x28], R7 ;  /* 0x000028070e0075a7 */ /* 0x001064000800017f */
[----:B-1----:R-:W-:Y:S05]  /*bb60*/  @!P0 NANOSLEEP.SYNCS 0x989680 ;  /* 0x009896800000895d */ /* 0x002fea0003900000 */
[----:B------:R-:W1:Y:S02]  /*bb70*/  @!P0 SYNCS.PHASECHK.TRANS64 P0, [R14+URZ+0x28], R7 ;  /* 0x000028070e0085a7 */ /* 0x000e64000800007f */
[----:B-1----:R-:W-:Y:S05]  /*bb80*/  @!P0 BRA `(.L_x_300) ;  /* 0xfffffffc00f08947 */ /* 0x002fea000383ffff */
[----:B------:R-:W-:Y:S05]  /*bb90*/  BRA `(.L_x_320) ;  /* 0xfffffff000507947 */ /* 0x000fea000383ffff */
.L_x_308:
[----:B------:R-:W-:Y:S01]  /*bba0*/  BSSY B0, `(.L_x_321) ;  /* 0x0000006000007945 */ /* 0x000fe20003800000 */
[----:B------:R-:W-:-:S07]  /*bbb0*/  IMAD.MOV.U32 R15, RZ, RZ, -0x1 ;  /* 0xffffffffff0f7424 */ /* 0x000fce00078e00ff */
[----:B------:R-:W-:Y:S05]  /*bbc0*/  WARPSYNC.COLLECTIVE R15, `(.L_x_322) ;  /* 0x000000000f0c7348 */ /* 0x000fea0003c00000 */
[----:B------:R-:W-:Y:S02]  /*bbd0*/  ELECT P6, UR62, PT ;  /* 0x00000000003e782f */ /* 0x000fe400038c0000 */
[----:B------:R-:W-:Y:S01]  /*bbe0*/  MOV R14, UR62 ;  /* 0x0000003e000e7c02 */ /* 0x000fe20008000f00 */
[----:B------:R-:W-:Y:S10]  /*bbf0*/  ENDCOLLECTIVE ;  /* 0x000000000000791b */ /* 0x000ff40003800000 */
.L_x_322:
[----:B------:R-:W-:Y:S05]  /*bc00*/  BSYNC B0 ;  /* 0x0000000000007941 */ /* 0x000fea0003800000 */
.L_x_321:
[----:B------:R-:W-:Y:S05]  /*bc10*/  BRA `(.L_x_323) ;  /* 0xfffffff800ac7947 */ /* 0x000fea000383ffff */
.L_x_312:
[----:B0-----:R0:W1:Y:S02]  /*bc20*/  SYNCS.PHASECHK.TRANS64.TRYWAIT P0, [R7+URZ], R2 ;  /* 0x00000002070075a7 */ /* 0x001064000800017f */
[----:B-1----:R-:W-:Y:S05]  /*bc30*/  @!P0 NANOSLEEP.SYNCS 0x989680 ;  /* 0x009896800000895d */ /* 0x002fea0003900000 */
[----:B------:R-:W1:Y:S02]  /*bc40*/  @!P0 SYNCS.PHASECHK.TRANS64 P0, [R7+URZ], R2 ;  /* 0x00000002070085a7 */ /* 0x000e64000800007f */
[----:B-1----:R-:W-:Y:S05]  /*bc50*/  @!P0 BRA `(.L_x_312) ;  /* 0xfffffffc00f08947 */ /* 0x002fea000383ffff */
[----:B------:R-:W-:Y:S05]  /*bc60*/  BRA `(.L_x_324) ;  /* 0xfffffff800ec7947 */ /* 0x000fea000383ffff */
.L_x_313:
[----:B0-----:R0:W1:Y:S02]  /*bc70*/  SYNCS.PHASECHK.TRANS64.TRYWAIT P0, [R9+URZ], R4 ;  /* 0x00000004090075a7 */ /* 0x001064000800017f */
[----:B-1----:R-:W-:Y:S05]  /*bc80*/  @!P0 NANOSLEEP.SYNCS 0x989680 ;  /* 0x009896800000895d */ /* 0x002fea0003900000 */
[----:B------:R-:W1:Y:S02]  /*bc90*/  @!P0 SYNCS.PHASECHK.TRANS64 P0, [R9+URZ], R4 ;  /* 0x00000004090085a7 */ /* 0x000e64000800007f */
[----:B-1----:R-:W-:Y:S05]  /*bca0*/  @!P0 BRA `(.L_x_313) ;  /* 0xfffffffc00f08947 */ /* 0x002fea000383ffff */
[----:B------:R-:W-:Y:S05]  /*bcb0*/  BRA `(.L_x_325) ;  /* 0xfffffff800fc7947 */ /* 0x000fea000383ffff */
.L_x_314:
[----:B0-----:R0:W1:Y:S02]  /*bcc0*/  SYNCS.PHASECHK.TRANS64.TRYWAIT P0, [R6+URZ], R5 ;  /* 0x00000005060075a7 */ /* 0x001064000800017f */
[----:B-1----:R-:W-:Y:S05]  /*bcd0*/  @!P0 NANOSLEEP.SYNCS 0x989680 ;  /* 0x009896800000895d */ /* 0x002fea0003900000 */
[----:B------:R-:W1:Y:S02]  /*bce0*/  @!P0 SYNCS.PHASECHK.TRANS64 P0, [R6+URZ], R5 ;  /* 0x00000005060085a7 */ /* 0x000e64000800007f */
[----:B-1----:R-:W-:Y:S05]  /*bcf0*/  @!P0 BRA `(.L_x_314) ;  /* 0xfffffffc00f08947 */ /* 0x002fea000383ffff */
[----:B------:R-:W-:Y:S05]  /*bd00*/  BRA `(.L_x_326) ;  /* 0xfffffffc000c7947 */ /* 0x000fea000383ffff */
.L_x_315:
[----:B-1----:R1:W2:Y:S02]  /*bd10*/  SYNCS.PHASECHK.TRANS64.TRYWAIT P0, [R9+URZ], R4 ;  /* 0x00000004090075a7 */ /* 0x0022a4000800017f */
[----:B--2---:R-:W-:Y:S05]  /*bd20*/  @!P0 NANOSLEEP.SYNCS 0x989680 ;  /* 0x009896800000895d */ /* 0x004fea0003900000 */
[----:B------:R-:W2:Y:S02]  /*bd30*/  @!P0 SYNCS.PHASECHK.TRANS64 P0, [R9+URZ], R4 ;  /* 0x00000004090085a7 */ /* 0x000ea4000800007f */
[----:B--2---:R-:W-:Y:S05]  /*bd40*/  @!P0 BRA `(.L_x_315) ;  /* 0xfffffffc00f08947 */ /* 0x004fea000383ffff */
[----:B------:R-:W-:Y:S05]  /*bd50*/  BRA `(.L_x_327) ;  /* 0xfffffffc00147947 */ /* 0x000fea000383ffff */
.L_x_328:
[----:B------:R-:W-:-:S00]  /*bd60*/  BRA `(.L_x_328) ;  /* 0xfffffffc00fc7947 */ /* 0x000fc0000383ffff */
[----:B------:R-:W-:-:S00]  /*bd70*/  NOP ;  /* 0x0000000000007918 */ /* 0x000fc00000000000 */
        /* <DEDUP_REMOVED lines=8> */
.L_x_329:


//--------------------- .nv.global.init           --------------------------
	.section	.nv.global.init,"aw",@progbits
.nv.global.init:
	.type		$str$22,@object
	.size		$str$22,($str$23 - $str$22)
$str$22:
        /*0000*/ 	.byte	0x6b, 0x5f, 0x74, 0x69, 0x6c, 0x65, 0x5f, 0x63, 0x6f, 0x75, 0x6e, 0x74, 0x20, 0x3e, 0x3d, 0x20
        /*0010*/ 	.byte	0x31, 0x00
	.type		$str$23,@object
	.size		$str$23,(__unnamed_1 - $str$23)
$str$23:
        /*0012*/ 	.byte	0x2f, 0x74, 0x6d, 0x70, 0x2f, 0x63, 0x75, 0x74, 0x6c, 0x61, 0x73, 0x73, 0x5f, 0x73, 0x77, 0x65
        /*0022*/ 	.byte	0x65, 0x70, 0x5f, 0x73, 0x72, 0x63, 0x2f, 0x69, 0x6e, 0x63, 0x6c, 0x75, 0x64, 0x65, 0x2f, 0x63
        /*0032*/ 	.byte	0x75, 0x74, 0x6c, 0x61, 0x73, 0x73, 0x2f, 0x67, 0x65, 0x6d, 0x6d, 0x2f, 0x63, 0x6f, 0x6c, 0x6c
        /*0042*/ 	.byte	0x65, 0x63, 0x74, 0x69, 0x76, 0x65, 0x2f, 0x73, 0x6d, 0x39, 0x30, 0x5f, 0x6d, 0x6d, 0x61, 0x5f
        /*0052*/ 	.byte	0x74, 0x6d, 0x61, 0x5f, 0x67, 0x6d, 0x6d, 0x61, 0x5f, 0x73, 0x73, 0x5f, 0x77, 0x61, 0x72, 0x70
        /*0062*/ 	.byte	0x73, 0x70, 0x65, 0x63, 0x69, 0x61, 0x6c, 0x69, 0x7a, 0x65, 0x64, 0x2e, 0x68, 0x70, 0x70, 0x00
	.type		__unnamed_1,@object
	.size		__unnamed_1,(.L_0 - __unnamed_1)
__unnamed_1:
        /*0072*/ 	.byte	0x76, 0x6f, 0x69, 0x64, 0x20, 0x63, 0x75, 0x74, 0x6c, 0x61, 0x73, 0x73, 0x3a, 0x3a, 0x67, 0x65
        /* <DEDUP_REMOVED lines=178> */
        /*0ba2*/ 	.byte	0x74, 0x79, 0x5d, 0x00
.L_0:


//--------------------- .nv.shared._ZN7cutlass13device_kernelINS_4gemm6kernel13GemmUniversalIN4cute5tupleIJiiiiEEENS1_10collective13CollectiveMmaINS1_34MainloopSm90TmaGmmaWarpSpecializedILi5ENS5_IJNS4_1CILi2EEESB_NSA_ILi1EEEEEENS1_35KernelTmaWarpSpecializedCooperativeEEENS5_IJNSA_ILi128EEENSA_ILi256EEENSA_ILi32EEEEEENS_10tfloat32_tENS5_IJlSC_lEEESK_SL_NS4_8TiledMMAINS4_8MMA_AtomIJNS4_4SM904GMMA30MMA_64x256x8_F32TF32TF32_SS_TNILNSP_7ScaleInE1ELSR_1EEEEEENS4_6LayoutINS5_IJSB_SC_SC_EEENS5_IJSC_NSA_ILi0EEESW_EEEEENS5_IJNS4_10UnderscoreESZ_SZ_EEEEENS4_23SM90_TMA_LOAD_MULTICASTENS4_14ComposedLayoutINS4_7SwizzleILi3ELi4ELi3EEENS4_18smem_ptr_flag_bitsILi32EEENSU_INS5_IJNSA_ILi8EEESI_EEENS5_IJSI_SC_EEEEEEEvNS4_8identityES12_S1C_vS1D_EENS_8epilogue10collective6detail29Sm90TmaWarpSpecializedAdapterINS1G_15DefaultEpilogueISK_SL_SL_NS1F_6thread17LinearCombinationISK_Li1EffLNS1K_9ScaleType4KindE0ELNS_15FloatRoundStyleE2ESK_EENS1_15EpilogueDefaultEEEEEvvEEEEvNT_6ParamsE --------------------------
	.section	.nv.shared._ZN7cutlass13device_kernelINS_4gemm6kernel13GemmUniversalIN4cute5tupleIJiiiiEEENS1_10collective13CollectiveMmaINS1_34MainloopSm90TmaGmmaWarpSpecializedILi5ENS5_IJNS4_1CILi2EEESB_NSA_ILi1EEEEEENS1_35KernelTmaWarpSpecializedCooperativeEEENS5_IJNSA_ILi128EEENSA_ILi256EEENSA_ILi32EEEEEENS_10tfloat32_tENS5_IJlSC_lEEESK_SL_NS4_8TiledMMAINS4_8MMA_AtomIJNS4_4SM904GMMA30MMA_64x256x8_F32TF32TF32_SS_TNILNSP_7ScaleInE1ELSR_1EEEEEENS4_6LayoutINS5_IJSB_SC_SC_EEENS5_IJSC_NSA_ILi0EEESW_EEEEENS5_IJNS4_10UnderscoreESZ_SZ_EEEEENS4_23SM90_TMA_LOAD_MULTICASTENS4_14ComposedLayoutINS4_7SwizzleILi3ELi4ELi3EEENS4_18smem_ptr_flag_bitsILi32EEENSU_INS5_IJNSA_ILi8EEESI_EEENS5_IJSI_SC_EEEEEEEvNS4_8identityES12_S1C_vS1D_EENS_8epilogue10collective6detail29Sm90TmaWarpSpecializedAdapterINS1G_15DefaultEpilogueISK_SL_SL_NS1F_6thread17LinearCombinationISK_Li1EffLNS1K_9ScaleType4KindE0ELNS_15FloatRoundStyleE2ESK_EENS1_15EpilogueDefaultEEEEEvvEEEEvNT_6ParamsE,"aw",@nobits
	.sectionflags	@""
	.align	16
	.zero		1024


//--------------------- .nv.shared.reserved.0     --------------------------
	.section	.nv.shared.reserved.0,"aw",@nobits
	.weak		__nv_reservedSMEM_offset_0_alias
	.size		__nv_reservedSMEM_offset_0_alias, 0, 0
	.other		__nv_reservedSMEM_offset_0_alias,@"STO_CUDA_RESERVED_SHARED STV_DEFAULT"
__nv_reservedSMEM_offset_0_alias:
	.zero		0


//--------------------- .nv.global                --------------------------
	.section	.nv.global,"aw",@nobits
.nv.global:
	.type		_ZN39_INTERNAL_8d443438_4_k_cu_8ce5f18c_69734cute1_E,@object
	.size		_ZN39_INTERNAL_8d443438_4_k_cu_8ce5f18c_69734cute1_E,(_ZN39_INTERNAL_8d443438_4_k_cu_8ce5f18c_69734cuda3std3__45__cpo6cbeginE - _ZN39_INTERNAL_8d443438_4_k_cu_8ce5f18c_69734cute1_E)
_ZN39_INTERNAL_8d443438_4_k_cu_8ce5f18c_69734cute1_E:
	.zero		1
	.type		_ZN39_INTERNAL_8d443438_4_k_cu_8ce5f18c_69734cuda3std3__45__cpo6cbeginE,@object
	.size		_ZN39_INTERNAL_8d443438_4_k_cu_8ce5f18c_69734cuda3std3__45__cpo6cbeginE,(_ZN39_INTERNAL_8d443438_4_k_cu_8ce5f18c_69734cuda3std3__48in_placeE - _ZN39_INTERNAL_8d443438_4_k_cu_8ce5f18c_69734cuda3std3__45__cpo6cbeginE)
_ZN39_INTERNAL_8d443438_4_k_cu_8ce5f18c_69734cuda3std3__45__cpo6cbeginE:
	.zero		1
	.type		_ZN39_INTERNAL_8d443438_4_k_cu_8ce5f18c_69734cuda3std3__48in_placeE,@object
	.size		_ZN39_INTERNAL_8d443438_4_k_cu_8ce5f18c_69734cuda3std3__48in_placeE,(_ZN39_INTERNAL_8d443438_4_k_cu_8ce5f18c_69734cuda3std6ranges3__45__cpo9iter_moveE - _ZN39_INTERNAL_8d443438_4_k_cu_8ce5f18c_69734cuda3std3__48in_placeE)
_ZN39_INTERNAL_8d443438_4_k_cu_8ce5f18c_69734cuda3std3__48in_placeE:
	.zero		1
	.type		_ZN39_INTERNAL_8d443438_4_k_cu_8ce5f18c_69734cuda3std6ranges3__45__cpo9iter_moveE,@object
	.size		_ZN39_INTERNAL_8d443438_4_k_cu_8ce5f18c_69734cuda3std6ranges3__45__cpo9iter_moveE,(_ZN39_INTERNAL_8d443438_4_k_cu_8ce5f18c_69734cuda3std3__45__cpo5beginE - _ZN39_INTERNAL_8d443438_4_k_cu_8ce5f18c_69734cuda3std6ranges3__45__cpo9iter_moveE)
_ZN39_INTERNAL_8d443438_4_k_cu_8ce5f18c_69734cuda3std6ranges3__45__cpo9iter_moveE:
	.zero		1
	.type		_ZN39_INTERNAL_8d443438_4_k_cu_8ce5f18c_69734cuda3std3__45__cpo5beginE,@object
	.size		_ZN39_INTERNAL_8d443438_4_k_cu_8ce5f18c_69734cuda3std3__45__cpo5beginE,(_ZN39_INTERNAL_8d443438_4_k_cu_8ce5f18c_69734cuda3std3__441_GLOBAL__N__8d443438_4_k_cu_8ce5f18c_69736ignoreE - _ZN39_INTERNAL_8d443438_4_k_cu_8ce5f18c_69734cuda3std3__45__cpo5beginE)
_ZN39_INTERNAL_8d443438_4_k_cu_8ce5f18c_69734cuda3std3__45__cpo5beginE:
	.zero		1
	.type		_ZN39_INTERNAL_8d443438_4_k_cu_8ce5f18c_69734cuda3std3__441_GLOBAL__N__8d443438_4_k_cu_8ce5f18c_69736ignoreE,@object
	.size		_ZN39_INTERNAL_8d443438_4_k_cu_8ce5f18c_69734cuda3std3__441_GLOBAL__N__8d443438_4_k_cu_8ce5f18c_69736ignoreE,(_ZN39_INTERNAL_8d443438_4_k_cu_8ce5f18c_69734cute7productE - _ZN39_INTERNAL_8d443438_4_k_cu_8ce5f18c_69734cuda3std3__441_GLOBAL__N__8d443438_4_k_cu_8ce5f18c_69736ignoreE)
_ZN39_INTERNAL_8d443438_4_k_cu_8ce5f18c_69734cuda3std3__441_GLOBAL__N__8d443438_4_k_cu_8ce5f18c_69736ignoreE:
	.zero		1
	.type		_ZN39_INTERNAL_8d443438_4_k_cu_8ce5f18c_69734cute7productE,@object
	.size		_ZN39_INTERNAL_8d443438_4_k_cu_8ce5f18c_69734cute7productE,(_ZN39_INTERNAL_8d443438_4_k_cu_8ce5f18c_69734cuda3std3__45__cpo3endE - _ZN39_INTERNAL_8d443438_4_k_cu_8ce5f18c_69734cute7productE)
_ZN39_INTERNAL_8d443438_4_k_cu_8ce5f18c_69734cute7productE:
	.zero		1
	.type		_ZN39_INTERNAL_8d443438_4_k_cu_8ce5f18c_69734cuda3std3__45__cpo3endE,@object
	.size		_ZN39_INTERNAL_8d443438_4_k_cu_8ce5f18c_69734cuda3std3__45__cpo3endE,(_ZN39_INTERNAL_8d443438_4_k_cu_8ce5f18c_69734cuda3std3__419piecewise_constructE - _ZN39_INTERNAL_8d443438_4_k_cu_8ce5f18c_69734cuda3std3__45__cpo3endE)
_ZN39_INTERNAL_8d443438_4_k_cu_8ce5f18c_69734cuda3std3__45__cpo3endE:
	.zero		1
	.type		_ZN39_INTERNAL_8d443438_4_k_cu_8ce5f18c_69734cuda3std3__419piecewise_constructE,@object
	.size		_ZN39_INTERNAL_8d443438_4_k_cu_8ce5f18c_69734cuda3std3__419piecewise_constructE,(_ZN39_INTERNAL_8d443438_4_k_cu_8ce5f18c_69734cuda3std3__45__cpo4cendE - _ZN39_INTERNAL_8d443438_4_k_cu_8ce5f18c_69734cuda3std3__419piecewise_constructE)
_ZN39_INTERNAL_8d443438_4_k_cu_8ce5f18c_69734cuda3std3__419piecewise_constructE:
	.zero		1
	.type		_ZN39_INTERNAL_8d443438_4_k_cu_8ce5f18c_69734cuda3std3__45__cpo4cendE,@object
	.size		_ZN39_INTERNAL_8d443438_4_k_cu_8ce5f18c_69734cuda3std3__45__cpo4cendE,(_ZN39_INTERNAL_8d443438_4_k_cu_8ce5f18c_69734cuda3std6ranges3__45__cpo4swapE - _ZN39_INTERNAL_8d443438_4_k_cu_8ce5f18c_69734cuda3std3__45__cpo4cendE)
_ZN39_INTERNAL_8d443438_4_k_cu_8ce5f18c_69734cuda3std3__45__cpo4cendE:
	.zero		1
	.type		_ZN39_INTERNAL_8d443438_4_k_cu_8ce5f18c_69734cuda3std6ranges3__45__cpo4swapE,@object
	.size		_ZN39_INTERNAL_8d443438_4_k_cu_8ce5f18c_69734cuda3std6ranges3__45__cpo4swapE,(.L_8 - _ZN39_INTERNAL_8d443438_4_k_cu_8ce5f18c_69734cuda3std6ranges3__45__cpo4swapE)
_ZN39_INTERNAL_8d443438_4_k_cu_8ce5f18c_69734cuda3std6ranges3__45__cpo4swapE:
	.zero		1
.L_8:


//--------------------- .nv.constant0._ZN7cutlass13device_kernelINS_4gemm6kernel13GemmUniversalIN4cute5tupleIJiiiiEEENS1_10collective13CollectiveMmaINS1_34MainloopSm90TmaGmmaWarpSpecializedILi5ENS5_IJNS4_1CILi2EEESB_NSA_ILi1EEEEEENS1_35KernelTmaWarpSpecializedCooperativeEEENS5_IJNSA_ILi128EEENSA_ILi256EEENSA_ILi32EEEEEENS_10tfloat32_tENS5_IJlSC_lEEESK_SL_NS4_8TiledMMAINS4_8MMA_AtomIJNS4_4SM904GMMA30MMA_64x256x8_F32TF32TF32_SS_TNILNSP_7ScaleInE1ELSR_1EEEEEENS4_6LayoutINS5_IJSB_SC_SC_EEENS5_IJSC_NSA_ILi0EEESW_EEEEENS5_IJNS4_10UnderscoreESZ_SZ_EEEEENS4_23SM90_TMA_LOAD_MULTICASTENS4_14ComposedLayoutINS4_7SwizzleILi3ELi4ELi3EEENS4_18smem_ptr_flag_bitsILi32EEENSU_INS5_IJNSA_ILi8EEESI_EEENS5_IJSI_SC_EEEEEEEvNS4_8identityES12_S1C_vS1D_EENS_8epilogue10collective6detail29Sm90TmaWarpSpecializedAdapterINS1G_15DefaultEpilogueISK_SL_SL_NS1F_6thread17LinearCombinationISK_Li1EffLNS1K_9ScaleType4KindE0ELNS_15FloatRoundStyleE2ESK_EENS1_15EpilogueDefaultEEEEEvvEEEEvNT_6ParamsE --------------------------
	.section	.nv.constant0._ZN7cutlass13device_kernelINS_4gemm6kernel13GemmUniversalIN4cute5tupleIJiiiiEEENS1_10collective13CollectiveMmaINS1_34MainloopSm90TmaGmmaWarpSpecializedILi5ENS5_IJNS4_1CILi2EEESB_NSA_ILi1EEEEEENS1_35KernelTmaWarpSpecializedCooperativeEEENS5_IJNSA_ILi128EEENSA_ILi256EEENSA_ILi32EEEEEENS_10tfloat32_tENS5_IJlSC_lEEESK_SL_NS4_8TiledMMAINS4_8MMA_AtomIJNS4_4SM904GMMA30MMA_64x256x8_F32TF32TF32_SS_TNILNSP_7ScaleInE1ELSR_1EEEEEENS4_6LayoutINS5_IJSB_SC_SC_EEENS5_IJSC_NSA_ILi0EEESW_EEEEENS5_IJNS4_10UnderscoreESZ_SZ_EEEEENS4_23SM90_TMA_LOAD_MULTICASTENS4_14ComposedLayoutINS4_7SwizzleILi3ELi4ELi3EEENS4_18smem_ptr_flag_bitsILi32EEENSU_INS5_IJNSA_ILi8EEESI_EEENS5_IJSI_SC_EEEEEEEvNS4_8identityES12_S1C_vS1D_EENS_8epilogue10collective6detail29Sm90TmaWarpSpecializedAdapterINS1G_15DefaultEpilogueISK_SL_SL_NS1F_6thread17LinearCombinationISK_Li1EffLNS1K_9ScaleType4KindE0ELNS_15FloatRoundStyleE2ESK_EENS1_15EpilogueDefaultEEEEEvvEEEEvNT_6ParamsE,"a",@progbits
	.sectionflags	@""
	.align	4
.nv.constant0._ZN7cutlass13device_kernelINS_4gemm6kernel13GemmUniversalIN4cute5tupleIJiiiiEEENS1_10collective13CollectiveMmaINS1_34MainloopSm90TmaGmmaWarpSpecializedILi5ENS5_IJNS4_1CILi2EEESB_NSA_ILi1EEEEEENS1_35KernelTmaWarpSpecializedCooperativeEEENS5_IJNSA_ILi128EEENSA_ILi256EEENSA_ILi32EEEEEENS_10tfloat32_tENS5_IJlSC_lEEESK_SL_NS4_8TiledMMAINS4_8MMA_AtomIJNS4_4SM904GMMA30MMA_64x256x8_F32TF32TF32_SS_TNILNSP_7ScaleInE1ELSR_1EEEEEENS4_6LayoutINS5_IJSB_SC_SC_EEENS5_IJSC_NSA_ILi0EEESW_EEEEENS5_IJNS4_10UnderscoreESZ_SZ_EEEEENS4_23SM90_TMA_LOAD_MULTICASTENS4_14ComposedLayoutINS4_7SwizzleILi3ELi4ELi3EEENS4_18smem_ptr_flag_bitsILi32EEENSU_INS5_IJNSA_ILi8EEESI_EEENS5_IJSI_SC_EEEEEEEvNS4_8identityES12_S1C_vS1D_EENS_8epilogue10collective6detail29Sm90TmaWarpSpecializedAdapterINS1G_15DefaultEpilogueISK_SL_SL_NS1F_6thread17LinearCombinationISK_Li1EffLNS1K_9ScaleType4KindE0ELNS_15FloatRoundStyleE2ESK_EENS1_15EpilogueDefaultEEEEEvvEEEEvNT_6ParamsE:
	.zero		1664


//--------------------- SYMBOLS --------------------------

	.type		.nv.reservedSmem.offset0,@object
	.size		.nv.reservedSmem.offset0,0x4
	.type		__assertfail,@function
